	.target	sm_103a

	.elftype	@"ET_EXEC"


//--------------------- .note.nv.tkinfo           --------------------------
	.section	.note.nv.tkinfo,"",@"SHT_NOTE"
	.sectionflags	@"SHF_NOTE_NV_TKINFO"
	.tkinfo
        /*0018*/ 	.word	0x00000002
        /*0030*/ 	.string	""
        /*0030*/ 	.string	"ptxas"
        /*0030*/ 	.string	"Cuda compilation tools, release 13.0, V13.0.88"
        /*0030*/ 	.string	"Build cuda_13.0.r13.0/compiler.36424714_0"
        /*0030*/ 	.string	"-arch sm_103a -m 64 "



//--------------------- .note.nv.cuinfo           --------------------------
	.section	.note.nv.cuinfo,"",@"SHT_NOTE"
	.sectionflags	@"SHF_NOTE_NV_CUINFO"
        /*0018*/ 	.short	0x0002
        /*001a*/ 	.short	0x0067
        /*001c*/ 	.short	0x0082
	.zero		2


//--------------------- .nv.info                  --------------------------
	.section	.nv.info,"",@"SHT_CUDA_INFO"
	.align	4


	//----- nvinfo : EIATTR_REGCOUNT
	.align		4
        /*0000*/ 	.byte	0x04, 0x2f
        /*0002*/ 	.short	(.L_12 - .L_11)
	.align		4
.L_11:
        /*0004*/ 	.word	index@(_ZN7cutlass13device_kernelIN5flash11enable_sm90INS1_16FlashAttnFwdSm90INS1_25CollectiveMainloopFwdSm90ILi2EN4cute5tupleIJNS5_1CILi1EEES8_S8_EEENS6_IJNS7_ILi192EEENS7_ILi144EEENS7_ILi96EEEEEELi96ENS_10bfloat16_tEfNS_4arch4Sm90ELb1ELb0ELb1ELb1ELb0ELb1ELb0ELb0ELb1ELb1ELb1ELb0EEENS1_21CollectiveEpilogueFwdINS6_IJSA_SC_SB_EEES9_SE_SG_Li384ELb1ELb1ELb1ELb0EEENS1_36VarlenDynamicPersistentTileSchedulerILi192ELi144ELi384ELi128ELb1ELb1ELb1ELb1ELb1ELb1EEEEEEEEEvNT_6ParamsE)
        /*0008*/ 	.word	0x00000004


	//----- nvinfo : EIATTR_FRAME_SIZE
	.align		4
.L_12:
        /*000c*/ 	.byte	0x04, 0x11
        /*000e*/ 	.short	(.L_14 - .L_13)
	.align		4
.L_13:
        /*0010*/ 	.word	index@(_ZN7cutlass13device_kernelIN5flash11enable_sm90INS1_16FlashAttnFwdSm90INS1_25CollectiveMainloopFwdSm90ILi2EN4cute5tupleIJNS5_1CILi1EEES8_S8_EEENS6_IJNS7_ILi192EEENS7_ILi144EEENS7_ILi96EEEEEELi96ENS_10bfloat16_tEfNS_4arch4Sm90ELb1ELb0ELb1ELb1ELb0ELb1ELb0ELb0ELb1ELb1ELb1ELb0EEENS1_21CollectiveEpilogueFwdINS6_IJSA_SC_SB_EEES9_SE_SG_Li384ELb1ELb1ELb1ELb0EEENS1_36VarlenDynamicPersistentTileSchedulerILi192ELi144ELi384ELi128ELb1ELb1ELb1ELb1ELb1ELb1EEEEEEEEEvNT_6ParamsE)
        /*0014*/ 	.word	0x00000000


	//----- nvinfo : EIATTR_REGCOUNT
	.align		4
.L_14:
        /*0018*/ 	.byte	0x04, 0x2f
        /*001a*/ 	.short	(.L_16 - .L_15)
	.align		4
.L_15:
        /*001c*/ 	.word	index@(_ZN7cutlass13device_kernelIN5flash11enable_sm90INS1_16FlashAttnFwdSm90INS1_25CollectiveMainloopFwdSm90ILi2EN4cute5tupleIJNS5_1CILi1EEES8_S8_EEENS6_IJNS7_ILi192EEENS7_ILi144EEENS7_ILi96EEEEEELi96ENS_10bfloat16_tEfNS_4arch4Sm90ELb1ELb0ELb1ELb1ELb0ELb0ELb0ELb0ELb1ELb1ELb1ELb0EEENS1_21CollectiveEpilogueFwdINS6_IJSA_SC_SB_EEES9_SE_SG_Li384ELb1ELb1ELb1ELb0EEENS1_36VarlenDynamicPersistentTileSchedulerILi192ELi144ELi384ELi128ELb1ELb1ELb1ELb1ELb1ELb1EEEEEEEEEvNT_6ParamsE)
        /*0020*/ 	.word	0x00000004


	//----- nvinfo : EIATTR_FRAME_SIZE
	.align		4
.L_16:
        /*0024*/ 	.byte	0x04, 0x11
        /*0026*/ 	.short	(.L_18 - .L_17)
	.align		4
.L_17:
        /*0028*/ 	.word	index@(_ZN7cutlass13device_kernelIN5flash11enable_sm90INS1_16FlashAttnFwdSm90INS1_25CollectiveMainloopFwdSm90ILi2EN4cute5tupleIJNS5_1CILi1EEES8_S8_EEENS6_IJNS7_ILi192EEENS7_ILi144EEENS7_ILi96EEEEEELi96ENS_10bfloat16_tEfNS_4arch4Sm90ELb1ELb0ELb1ELb1ELb0ELb0ELb0ELb0ELb1ELb1ELb1ELb0EEENS1_21CollectiveEpilogueFwdINS6_IJSA_SC_SB_EEES9_SE_SG_Li384ELb1ELb1ELb1ELb0EEENS1_36VarlenDynamicPersistentTileSchedulerILi192ELi144ELi384ELi128ELb1ELb1ELb1ELb1ELb1ELb1EEEEEEEEEvNT_6ParamsE)
        /*002c*/ 	.word	0x00000000


	//----- nvinfo : EIATTR_REGCOUNT
	.align		4
.L_18:
        /*0030*/ 	.byte	0x04, 0x2f
        /*0032*/ 	.short	(.L_20 - .L_19)
	.align		4
.L_19:
        /*0034*/ 	.word	index@(_ZN7cutlass13device_kernelIN5flash11enable_sm90INS1_16FlashAttnFwdSm90INS1_25CollectiveMainloopFwdSm90ILi2EN4cute5tupleIJNS5_1CILi1EEES8_S8_EEENS6_IJNS7_ILi192EEENS7_ILi144EEENS7_ILi96EEEEEELi96ENS_10bfloat16_tEfNS_4arch4Sm90ELb1ELb0ELb1ELb0ELb0ELb0ELb0ELb0ELb1ELb1ELb1ELb0EEENS1_21CollectiveEpilogueFwdINS6_IJSA_SC_SB_EEES9_SE_SG_Li384ELb0ELb1ELb1ELb0EEENS1_19SingleTileSchedulerILb0ELb1ELb1ELi192EEEEEEEEEvNT_6ParamsE)
        /*0038*/ 	.word	0x00000004


	//----- nvinfo : EIATTR_FRAME_SIZE
	.align		4
.L_20:
        /*003c*/ 	.byte	0x04, 0x11
        /*003e*/ 	.short	(.L_22 - .L_21)
	.align		4
.L_21:
        /*0040*/ 	.word	index@(_ZN7cutlass13device_kernelIN5flash11enable_sm90INS1_16FlashAttnFwdSm90INS1_25CollectiveMainloopFwdSm90ILi2EN4cute5tupleIJNS5_1CILi1EEES8_S8_EEENS6_IJNS7_ILi192EEENS7_ILi144EEENS7_ILi96EEEEEELi96ENS_10bfloat16_tEfNS_4arch4Sm90ELb1ELb0ELb1ELb0ELb0ELb0ELb0ELb0ELb1ELb1ELb1ELb0EEENS1_21CollectiveEpilogueFwdINS6_IJSA_SC_SB_EEES9_SE_SG_Li384ELb0ELb1ELb1ELb0EEENS1_19SingleTileSchedulerILb0ELb1ELb1ELi192EEEEEEEEEvNT_6ParamsE)
        /*0044*/ 	.word	0x00000000


	//----- nvinfo : EIATTR_REGCOUNT
	.align		4
.L_22:
        /*0048*/ 	.byte	0x04, 0x2f
        /*004a*/ 	.short	(.L_24 - .L_23)
	.align		4
.L_23:
        /*004c*/ 	.word	index@(_ZN7cutlass13device_kernelIN5flash11enable_sm90INS1_16FlashAttnFwdSm90INS1_25CollectiveMainloopFwdSm90ILi2EN4cute5tupleIJNS5_1CILi1EEES8_S8_EEENS6_IJNS7_ILi192EEENS7_ILi128EEENS7_ILi96EEEEEELi96ENS_10bfloat16_tEfNS_4arch4Sm90ELb0ELb1ELb1ELb1ELb0ELb1ELb0ELb0ELb1ELb1ELb1ELb0EEENS1_21CollectiveEpilogueFwdINS6_IJSA_SC_SB_EEES9_SE_SG_Li384ELb1ELb1ELb1ELb0EEENS1_36VarlenDynamicPersistentTileSchedulerILi192ELi128ELi384ELi128ELb1ELb1ELb1ELb1ELb0ELb1EEEEEEEEEvNT_6ParamsE)
        /*0050*/ 	.word	0x00000004


	//----- nvinfo : EIATTR_FRAME_SIZE
	.align		4
.L_24:
        /*0054*/ 	.byte	0x04, 0x11
        /*0056*/ 	.short	(.L_26 - .L_25)
	.align		4
.L_25:
        /*0058*/ 	.word	index@(_ZN7cutlass13device_kernelIN5flash11enable_sm90INS1_16FlashAttnFwdSm90INS1_25CollectiveMainloopFwdSm90ILi2EN4cute5tupleIJNS5_1CILi1EEES8_S8_EEENS6_IJNS7_ILi192EEENS7_ILi128EEENS7_ILi96EEEEEELi96ENS_10bfloat16_tEfNS_4arch4Sm90ELb0ELb1ELb1ELb1ELb0ELb1ELb0ELb0ELb1ELb1ELb1ELb0EEENS1_21CollectiveEpilogueFwdINS6_IJSA_SC_SB_EEES9_SE_SG_Li384ELb1ELb1ELb1ELb0EEENS1_36VarlenDynamicPersistentTileSchedulerILi192ELi128ELi384ELi128ELb1ELb1ELb1ELb1ELb0ELb1EEEEEEEEEvNT_6ParamsE)
        /*005c*/ 	.word	0x00000000


	//----- nvinfo : EIATTR_REGCOUNT
	.align		4
.L_26:
        /*0060*/ 	.byte	0x04, 0x2f
        /*0062*/ 	.short	(.L_28 - .L_27)
	.align		4
.L_27:
        /*0064*/ 	.word	index@(_ZN7cutlass13device_kernelIN5flash11enable_sm90INS1_16FlashAttnFwdSm90INS1_25CollectiveMainloopFwdSm90ILi2EN4cute5tupleIJNS5_1CILi1EEES8_S8_EEENS6_IJNS7_ILi192EEENS7_ILi128EEENS7_ILi96EEEEEELi96ENS_10bfloat16_tEfNS_4arch4Sm90ELb0ELb1ELb1ELb1ELb0ELb0ELb0ELb0ELb1ELb1ELb1ELb0EEENS1_21CollectiveEpilogueFwdINS6_IJSA_SC_SB_EEES9_SE_SG_Li384ELb1ELb1ELb1ELb0EEENS1_36VarlenDynamicPersistentTileSchedulerILi192ELi128ELi384ELi128ELb1ELb1ELb1ELb1ELb0ELb1EEEEEEEEEvNT_6ParamsE)
        /*0068*/ 	.word	0x00000004


	//----- nvinfo : EIATTR_FRAME_SIZE
	.align		4
.L_28:
        /*006c*/ 	.byte	0x04, 0x11
        /*006e*/ 	.short	(.L_30 - .L_29)
	.align		4
.L_29:
        /*0070*/ 	.word	index@(_ZN7cutlass13device_kernelIN5flash11enable_sm90INS1_16FlashAttnFwdSm90INS1_25CollectiveMainloopFwdSm90ILi2EN4cute5tupleIJNS5_1CILi1EEES8_S8_EEENS6_IJNS7_ILi192EEENS7_ILi128EEENS7_ILi96EEEEEELi96ENS_10bfloat16_tEfNS_4arch4Sm90ELb0ELb1ELb1ELb1ELb0ELb0ELb0ELb0ELb1ELb1ELb1ELb0EEENS1_21CollectiveEpilogueFwdINS6_IJSA_SC_SB_EEES9_SE_SG_Li384ELb1ELb1ELb1ELb0EEENS1_36VarlenDynamicPersistentTileSchedulerILi192ELi128ELi384ELi128ELb1ELb1ELb1ELb1ELb0ELb1EEEEEEEEEvNT_6ParamsE)
        /*0074*/ 	.word	0x00000000


	//----- nvinfo : EIATTR_REGCOUNT
	.align		4
.L_30:
        /*0078*/ 	.byte	0x04, 0x2f
        /*007a*/ 	.short	(.L_32 - .L_31)
	.align		4
.L_31:
        /*007c*/ 	.word	index@(_ZN7cutlass13device_kernelIN5flash11enable_sm90INS1_16FlashAttnFwdSm90INS1_25CollectiveMainloopFwdSm90ILi2EN4cute5tupleIJNS5_1CILi1EEES8_S8_EEENS6_IJNS7_ILi192EEENS7_ILi128EEENS7_ILi96EEEEEELi96ENS_10bfloat16_tEfNS_4arch4Sm90ELb0ELb1ELb1ELb0ELb0ELb0ELb0ELb0ELb1ELb1ELb1ELb0EEENS1_21CollectiveEpilogueFwdINS6_IJSA_SC_SB_EEES9_SE_SG_Li384ELb0ELb1ELb1ELb0EEENS1_19SingleTileSchedulerILb0ELb1ELb1ELi192EEEEEEEEEvNT_6ParamsE)
        /*0080*/ 	.word	0x00000004


	//----- nvinfo : EIATTR_FRAME_SIZE
	.align		4
.L_32:
        /*0084*/ 	.byte	0x04, 0x11
        /*0086*/ 	.short	(.L_34 - .L_33)
	.align		4
.L_33:
        /*0088*/ 	.word	index@(_ZN7cutlass13device_kernelIN5flash11enable_sm90INS1_16FlashAttnFwdSm90INS1_25CollectiveMainloopFwdSm90ILi2EN4cute5tupleIJNS5_1CILi1EEES8_S8_EEENS6_IJNS7_ILi192EEENS7_ILi128EEENS7_ILi96EEEEEELi96ENS_10bfloat16_tEfNS_4arch4Sm90ELb0ELb1ELb1ELb0ELb0ELb0ELb0ELb0ELb1ELb1ELb1ELb0EEENS1_21CollectiveEpilogueFwdINS6_IJSA_SC_SB_EEES9_SE_SG_Li384ELb0ELb1ELb1ELb0EEENS1_19SingleTileSchedulerILb0ELb1ELb1ELi192EEEEEEEEEvNT_6ParamsE)
        /*008c*/ 	.word	0x00000000


	//----- nvinfo : EIATTR_REGCOUNT
	.align		4
.L_34:
        /*0090*/ 	.byte	0x04, 0x2f
        /*0092*/ 	.short	(.L_36 - .L_35)
	.align		4
.L_35:
        /*0094*/ 	.word	index@(_ZN7cutlass13device_kernelIN5flash11enable_sm90INS1_16FlashAttnFwdSm90INS1_25CollectiveMainloopFwdSm90ILi2EN4cute5tupleIJNS5_1CILi1EEES8_S8_EEENS6_IJNS7_ILi192EEENS7_ILi144EEENS7_ILi96EEEEEELi96ENS_10bfloat16_tEfNS_4arch4Sm90ELb0ELb0ELb1ELb1ELb0ELb1ELb0ELb0ELb1ELb1ELb1ELb0EEENS1_21CollectiveEpilogueFwdINS6_IJSA_SC_SB_EEES9_SE_SG_Li384ELb1ELb1ELb1ELb0EEENS1_36VarlenDynamicPersistentTileSchedulerILi192ELi144ELi384ELi128ELb1ELb1ELb1ELb0ELb1ELb1EEEEEEEEEvNT_6ParamsE)
        /*0098*/ 	.word	0x00000004


	//----- nvinfo : EIATTR_FRAME_SIZE
	.align		4
.L_36:
        /*009c*/ 	.byte	0x04, 0x11
        /*009e*/ 	.short	(.L_38 - .L_37)
	.align		4
.L_37:
        /*00a0*/ 	.word	index@(_ZN7cutlass13device_kernelIN5flash11enable_sm90INS1_16FlashAttnFwdSm90INS1_25CollectiveMainloopFwdSm90ILi2EN4cute5tupleIJNS5_1CILi1EEES8_S8_EEENS6_IJNS7_ILi192EEENS7_ILi144EEENS7_ILi96EEEEEELi96ENS_10bfloat16_tEfNS_4arch4Sm90ELb0ELb0ELb1ELb1ELb0ELb1ELb0ELb0ELb1ELb1ELb1ELb0EEENS1_21CollectiveEpilogueFwdINS6_IJSA_SC_SB_EEES9_SE_SG_Li384ELb1ELb1ELb1ELb0EEENS1_36VarlenDynamicPersistentTileSchedulerILi192ELi144ELi384ELi128ELb1ELb1ELb1ELb0ELb1ELb1EEEEEEEEEvNT_6ParamsE)
        /*00a4*/ 	.word	0x00000000


	//----- nvinfo : EIATTR_REGCOUNT
	.align		4
.L_38:
        /*00a8*/ 	.byte	0x04, 0x2f
        /*00aa*/ 	.short	(.L_40 - .L_39)
	.align		4
.L_39:
        /*00ac*/ 	.word	index@(_ZN7cutlass13device_kernelIN5flash11enable_sm90INS1_16FlashAttnFwdSm90INS1_25CollectiveMainloopFwdSm90ILi2EN4cute5tupleIJNS5_1CILi1EEES8_S8_EEENS6_IJNS7_ILi192EEENS7_ILi144EEENS7_ILi96EEEEEELi96ENS_10bfloat16_tEfNS_4arch4Sm90ELb0ELb0ELb1ELb1ELb0ELb0ELb0ELb0ELb1ELb1ELb1ELb0EEENS1_21CollectiveEpilogueFwdINS6_IJSA_SC_SB_EEES9_SE_SG_Li384ELb1ELb1ELb1ELb0EEENS1_36VarlenDynamicPersistentTileSchedulerILi192ELi144ELi384ELi128ELb1ELb1ELb1ELb0ELb1ELb1EEEEEEEEEvNT_6ParamsE)
        /*00b0*/ 	.word	0x00000004


	//----- nvinfo : EIATTR_FRAME_SIZE
	.align		4
.L_40:
        /*00b4*/ 	.byte	0x04, 0x11
        /*00b6*/ 	.short	(.L_42 - .L_41)
	.align		4
.L_41:
        /*00b8*/ 	.word	index@(_ZN7cutlass13device_kernelIN5flash11enable_sm90INS1_16FlashAttnFwdSm90INS1_25CollectiveMainloopFwdSm90ILi2EN4cute5tupleIJNS5_1CILi1EEES8_S8_EEENS6_IJNS7_ILi192EEENS7_ILi144EEENS7_ILi96EEEEEELi96ENS_10bfloat16_tEfNS_4arch4Sm90ELb0ELb0ELb1ELb1ELb0ELb0ELb0ELb0ELb1ELb1ELb1ELb0EEENS1_21CollectiveEpilogueFwdINS6_IJSA_SC_SB_EEES9_SE_SG_Li384ELb1ELb1ELb1ELb0EEENS1_36VarlenDynamicPersistentTileSchedulerILi192ELi144ELi384ELi128ELb1ELb1ELb1ELb0ELb1ELb1EEEEEEEEEvNT_6ParamsE)
        /*00bc*/ 	.word	0x00000000


	//----- nvinfo : EIATTR_REGCOUNT
	.align		4
.L_42:
        /*00c0*/ 	.byte	0x04, 0x2f
        /*00c2*/ 	.short	(.L_44 - .L_43)
	.align		4
.L_43:
        /*00c4*/ 	.word	index@(_ZN7cutlass13device_kernelIN5flash11enable_sm90INS1_16FlashAttnFwdSm90INS1_25CollectiveMainloopFwdSm90ILi2EN4cute5tupleIJNS5_1CILi1EEES8_S8_EEENS6_IJNS7_ILi192EEENS7_ILi144EEENS7_ILi96EEEEEELi96ENS_10bfloat16_tEfNS_4arch4Sm90ELb0ELb0ELb1ELb0ELb0ELb0ELb0ELb0ELb1ELb1ELb1ELb0EEENS1_21CollectiveEpilogueFwdINS6_IJSA_SC_SB_EEES9_SE_SG_Li384ELb0ELb1ELb1ELb0EEENS1_19SingleTileSchedulerILb0ELb1ELb1ELi192EEEEEEEEEvNT_6ParamsE)
        /*00c8*/ 	.word	0x00000004


	//----- nvinfo : EIATTR_FRAME_SIZE
	.align		4
.L_44:
        /*00cc*/ 	.byte	0x04, 0x11
        /*00ce*/ 	.short	(.L_46 - .L_45)
	.align		4
.L_45:
        /*00d0*/ 	.word	index@(_ZN7cutlass13device_kernelIN5flash11enable_sm90INS1_16FlashAttnFwdSm90INS1_25CollectiveMainloopFwdSm90ILi2EN4cute5tupleIJNS5_1CILi1EEES8_S8_EEENS6_IJNS7_ILi192EEENS7_ILi144EEENS7_ILi96EEEEEELi96ENS_10bfloat16_tEfNS_4arch4Sm90ELb0ELb0ELb1ELb0ELb0ELb0ELb0ELb0ELb1ELb1ELb1ELb0EEENS1_21CollectiveEpilogueFwdINS6_IJSA_SC_SB_EEES9_SE_SG_Li384ELb0ELb1ELb1ELb0EEENS1_19SingleTileSchedulerILb0ELb1ELb1ELi192EEEEEEEEEvNT_6ParamsE)
        /*00d4*/ 	.word	0x00000000


	//----- nvinfo : EIATTR_MIN_STACK_SIZE
	.align		4
.L_46:
        /*00d8*/ 	.byte	0x04, 0x12
        /*00da*/ 	.short	(.L_48 - .L_47)
	.align		4
.L_47:
        /*00dc*/ 	.word	index@(_ZN7cutlass13device_kernelIN5flash11enable_sm90INS1_16FlashAttnFwdSm90INS1_25CollectiveMainloopFwdSm90ILi2EN4cute5tupleIJNS5_1CILi1EEES8_S8_EEENS6_IJNS7_ILi192EEENS7_ILi144EEENS7_ILi96EEEEEELi96ENS_10bfloat16_tEfNS_4arch4Sm90ELb0ELb0ELb1ELb0ELb0ELb0ELb0ELb0ELb1ELb1ELb1ELb0EEENS1_21CollectiveEpilogueFwdINS6_IJSA_SC_SB_EEES9_SE_SG_Li384ELb0ELb1ELb1ELb0EEENS1_19SingleTileSchedulerILb0ELb1ELb1ELi192EEEEEEEEEvNT_6ParamsE)
        /*00e0*/ 	.word	0x00000000


	//----- nvinfo : EIATTR_MIN_STACK_SIZE
	.align		4
.L_48:
        /*00e4*/ 	.byte	0x04, 0x12
        /*00e6*/ 	.short	(.L_50 - .L_49)
	.align		4
.L_49:
        /*00e8*/ 	.word	index@(_ZN7cutlass13device_kernelIN5flash11enable_sm90INS1_16FlashAttnFwdSm90INS1_25CollectiveMainloopFwdSm90ILi2EN4cute5tupleIJNS5_1CILi1EEES8_S8_EEENS6_IJNS7_ILi192EEENS7_ILi144EEENS7_ILi96EEEEEELi96ENS_10bfloat16_tEfNS_4arch4Sm90ELb0ELb0ELb1ELb1ELb0ELb0ELb0ELb0ELb1ELb1ELb1ELb0EEENS1_21CollectiveEpilogueFwdINS6_IJSA_SC_SB_EEES9_SE_SG_Li384ELb1ELb1ELb1ELb0EEENS1_36VarlenDynamicPersistentTileSchedulerILi192ELi144ELi384ELi128ELb1ELb1ELb1ELb0ELb1ELb1EEEEEEEEEvNT_6ParamsE)
        /*00ec*/ 	.word	0x00000000


	//----- nvinfo : EIATTR_MIN_STACK_SIZE
	.align		4
.L_50:
        /*00f0*/ 	.byte	0x04, 0x12
        /*00f2*/ 	.short	(.L_52 - .L_51)
	.align		4
.L_51:
        /*00f4*/ 	.word	index@(_ZN7cutlass13device_kernelIN5flash11enable_sm90INS1_16FlashAttnFwdSm90INS1_25CollectiveMainloopFwdSm90ILi2EN4cute5tupleIJNS5_1CILi1EEES8_S8_EEENS6_IJNS7_ILi192EEENS7_ILi144EEENS7_ILi96EEEEEELi96ENS_10bfloat16_tEfNS_4arch4Sm90ELb0ELb0ELb1ELb1ELb0ELb1ELb0ELb0ELb1ELb1ELb1ELb0EEENS1_21CollectiveEpilogueFwdINS6_IJSA_SC_SB_EEES9_SE_SG_Li384ELb1ELb1ELb1ELb0EEENS1_36VarlenDynamicPersistentTileSchedulerILi192ELi144ELi384ELi128ELb1ELb1ELb1ELb0ELb1ELb1EEEEEEEEEvNT_6ParamsE)
        /*00f8*/ 	.word	0x00000000


	//----- nvinfo : EIATTR_MIN_STACK_SIZE
	.align		4
.L_52:
        /*00fc*/ 	.byte	0x04, 0x12
        /*00fe*/ 	.short	(.L_54 - .L_53)
	.align		4
.L_53:
        /*0100*/ 	.word	index@(_ZN7cutlass13device_kernelIN5flash11enable_sm90INS1_16FlashAttnFwdSm90INS1_25CollectiveMainloopFwdSm90ILi2EN4cute5tupleIJNS5_1CILi1EEES8_S8_EEENS6_IJNS7_ILi192EEENS7_ILi128EEENS7_ILi96EEEEEELi96ENS_10bfloat16_tEfNS_4arch4Sm90ELb0ELb1ELb1ELb0ELb0ELb0ELb0ELb0ELb1ELb1ELb1ELb0EEENS1_21CollectiveEpilogueFwdINS6_IJSA_SC_SB_EEES9_SE_SG_Li384ELb0ELb1ELb1ELb0EEENS1_19SingleTileSchedulerILb0ELb1ELb1ELi192EEEEEEEEEvNT_6ParamsE)
        /*0104*/ 	.word	0x00000000


	//----- nvinfo : EIATTR_MIN_STACK_SIZE
	.align		4
.L_54:
        /*0108*/ 	.byte	0x04, 0x12
        /*010a*/ 	.short	(.L_56 - .L_55)
	.align		4
.L_55:
        /*010c*/ 	.word	index@(_ZN7cutlass13device_kernelIN5flash11enable_sm90INS1_16FlashAttnFwdSm90INS1_25CollectiveMainloopFwdSm90ILi2EN4cute5tupleIJNS5_1CILi1EEES8_S8_EEENS6_IJNS7_ILi192EEENS7_ILi128EEENS7_ILi96EEEEEELi96ENS_10bfloat16_tEfNS_4arch4Sm90ELb0ELb1ELb1ELb1ELb0ELb0ELb0ELb0ELb1ELb1ELb1ELb0EEENS1_21CollectiveEpilogueFwdINS6_IJSA_SC_SB_EEES9_SE_SG_Li384ELb1ELb1ELb1ELb0EEENS1_36VarlenDynamicPersistentTileSchedulerILi192ELi128ELi384ELi128ELb1ELb1ELb1ELb1ELb0ELb1EEEEEEEEEvNT_6ParamsE)
        /*0110*/ 	.word	0x00000000


	//----- nvinfo : EIATTR_MIN_STACK_SIZE
	.align		4
.L_56:
        /*0114*/ 	.byte	0x04, 0x12
        /*0116*/ 	.short	(.L_58 - .L_57)
	.align		4
.L_57:
        /*0118*/ 	.word	index@(_ZN7cutlass13device_kernelIN5flash11enable_sm90INS1_16FlashAttnFwdSm90INS1_25CollectiveMainloopFwdSm90ILi2EN4cute5tupleIJNS5_1CILi1EEES8_S8_EEENS6_IJNS7_ILi192EEENS7_ILi128EEENS7_ILi96EEEEEELi96ENS_10bfloat16_tEfNS_4arch4Sm90ELb0ELb1ELb1ELb1ELb0ELb1ELb0ELb0ELb1ELb1ELb1ELb0EEENS1_21CollectiveEpilogueFwdINS6_IJSA_SC_SB_EEES9_SE_SG_Li384ELb1ELb1ELb1ELb0EEENS1_36VarlenDynamicPersistentTileSchedulerILi192ELi128ELi384ELi128ELb1ELb1ELb1ELb1ELb0ELb1EEEEEEEEEvNT_6ParamsE)
        /*011c*/ 	.word	0x00000000


	//----- nvinfo : EIATTR_MIN_STACK_SIZE
	.align		4
.L_58:
        /*0120*/ 	.byte	0x04, 0x12
        /*0122*/ 	.short	(.L_60 - .L_59)
	.align		4
.L_59:
        /*0124*/ 	.word	index@(_ZN7cutlass13device_kernelIN5flash11enable_sm90INS1_16FlashAttnFwdSm90INS1_25CollectiveMainloopFwdSm90ILi2EN4cute5tupleIJNS5_1CILi1EEES8_S8_EEENS6_IJNS7_ILi192EEENS7_ILi144EEENS7_ILi96EEEEEELi96ENS_10bfloat16_tEfNS_4arch4Sm90ELb1ELb0ELb1ELb0ELb0ELb0ELb0ELb0ELb1ELb1ELb1ELb0EEENS1_21CollectiveEpilogueFwdINS6_IJSA_SC_SB_EEES9_SE_SG_Li384ELb0ELb1ELb1ELb0EEENS1_19SingleTileSchedulerILb0ELb1ELb1ELi192EEEEEEEEEvNT_6ParamsE)
        /*0128*/ 	.word	0x00000000


	//----- nvinfo : EIATTR_MIN_STACK_SIZE
	.align		4
.L_60:
        /*012c*/ 	.byte	0x04, 0x12
        /*012e*/ 	.short	(.L_62 - .L_61)
	.align		4
.L_61:
        /*0130*/ 	.word	index@(_ZN7cutlass13device_kernelIN5flash11enable_sm90INS1_16FlashAttnFwdSm90INS1_25CollectiveMainloopFwdSm90ILi2EN4cute5tupleIJNS5_1CILi1EEES8_S8_EEENS6_IJNS7_ILi192EEENS7_ILi144EEENS7_ILi96EEEEEELi96ENS_10bfloat16_tEfNS_4arch4Sm90ELb1ELb0ELb1ELb1ELb0ELb0ELb0ELb0ELb1ELb1ELb1ELb0EEENS1_21CollectiveEpilogueFwdINS6_IJSA_SC_SB_EEES9_SE_SG_Li384ELb1ELb1ELb1ELb0EEENS1_36VarlenDynamicPersistentTileSchedulerILi192ELi144ELi384ELi128ELb1ELb1ELb1ELb1ELb1ELb1EEEEEEEEEvNT_6ParamsE)
        /*0134*/ 	.word	0x00000000


	//----- nvinfo : EIATTR_MIN_STACK_SIZE
	.align		4
.L_62:
        /*0138*/ 	.byte	0x04, 0x12
        /*013a*/ 	.short	(.L_64 - .L_63)
	.align		4
.L_63:
        /*013c*/ 	.word	index@(_ZN7cutlass13device_kernelIN5flash11enable_sm90INS1_16FlashAttnFwdSm90INS1_25CollectiveMainloopFwdSm90ILi2EN4cute5tupleIJNS5_1CILi1EEES8_S8_EEENS6_IJNS7_ILi192EEENS7_ILi144EEENS7_ILi96EEEEEELi96ENS_10bfloat16_tEfNS_4arch4Sm90ELb1ELb0ELb1ELb1ELb0ELb1ELb0ELb0ELb1ELb1ELb1ELb0EEENS1_21CollectiveEpilogueFwdINS6_IJSA_SC_SB_EEES9_SE_SG_Li384ELb1ELb1ELb1ELb0EEENS1_36VarlenDynamicPersistentTileSchedulerILi192ELi144ELi384ELi128ELb1ELb1ELb1ELb1ELb1ELb1EEEEEEEEEvNT_6ParamsE)
        /*0140*/ 	.word	0x00000000
.L_64:


//--------------------- .nv.compat                --------------------------
	.section	.nv.compat,"",@"SHT_CUDA_COMPAT_INFO"
	.align	4
        /*0000*/ 	.byte	0x02, 0x09, 0x01, 0x00, 0x02, 0x02, 0x01, 0x00, 0x02, 0x05, 0x05, 0x00, 0x03, 0x07, 0x01, 0x01
        /*0010*/ 	.byte	0x02, 0x03, 0x00, 0x00, 0x02, 0x06, 0x01, 0x00, 0x04, 0x0b, 0x08, 0x00, 0x00, 0x00, 0x00, 0x00
        /*0020*/ 	.byte	0x00, 0x00, 0x00, 0x00


//--------------------- .nv.info._ZN7cutlass13device_kernelIN5flash11enable_sm90INS1_16FlashAttnFwdSm90INS1_25CollectiveMainloopFwdSm90ILi2EN4cute5tupleIJNS5_1CILi1EEES8_S8_EEENS6_IJNS7_ILi192EEENS7_ILi144EEENS7_ILi96EEEEEELi96ENS_10bfloat16_tEfNS_4arch4Sm90ELb0ELb0ELb1ELb0ELb0ELb0ELb0ELb0ELb1ELb1ELb1ELb0EEENS1_21CollectiveEpilogueFwdINS6_IJSA_SC_SB_EEES9_SE_SG_Li384ELb0ELb1ELb1ELb0EEENS1_19SingleTileSchedulerILb0ELb1ELb1ELi192EEEEEEEEEvNT_6ParamsE --------------------------
	.section	.nv.info._ZN7cutlass13device_kernelIN5flash11enable_sm90INS1_16FlashAttnFwdSm90INS1_25CollectiveMainloopFwdSm90ILi2EN4cute5tupleIJNS5_1CILi1EEES8_S8_EEENS6_IJNS7_ILi192EEENS7_ILi144EEENS7_ILi96EEEEEELi96ENS_10bfloat16_tEfNS_4arch4Sm90ELb0ELb0ELb1ELb0ELb0ELb0ELb0ELb0ELb1ELb1ELb1ELb0EEENS1_21CollectiveEpilogueFwdINS6_IJSA_SC_SB_EEES9_SE_SG_Li384ELb0ELb1ELb1ELb0EEENS1_19SingleTileSchedulerILb0ELb1ELb1ELi192EEEEEEEEEvNT_6ParamsE,"",@"SHT_CUDA_INFO"
	.sectionflags	@""
	.align	4


	//----- nvinfo : EIATTR_CUDA_API_VERSION
	.align		4
        /*0000*/ 	.byte	0x04, 0x37
        /*0002*/ 	.short	(.L_66 - .L_65)
.L_65:
        /*0004*/ 	.word	0x00000082


	//----- nvinfo : EIATTR_KPARAM_INFO
	.align		4
.L_66:
        /*0008*/ 	.byte	0x04, 0x17
        /*000a*/ 	.short	(.L_68 - .L_67)
.L_67:
        /*000c*/ 	.word	0x00000000
        /*0010*/ 	.short	0x0000
        /*0012*/ 	.short	0x0000
        /*0014*/ 	.byte	0x00, 0xf0, 0x01, 0x28


	//----- nvinfo : EIATTR_SPARSE_MMA_MASK
	.align		4
.L_68:
        /*0018*/ 	.byte	0x03, 0x50
        /*001a*/ 	.short	0x0000


	//----- nvinfo : EIATTR_MAXREG_COUNT
	.align		4
        /*001c*/ 	.byte	0x03, 0x1b
        /*001e*/ 	.short	0x0080


	//----- nvinfo : EIATTR_MERCURY_ISA_VERSION
	.align		4
        /*0020*/ 	.byte	0x03, 0x5f
        /*0022*/ 	.short	0x0101


	//----- nvinfo : EIATTR_VRC_CTA_INIT_COUNT
	.align		4
        /*0024*/ 	.byte	0x02, 0x4a
	.zero		1
	.zero		1


	//----- nvinfo : EIATTR_EXIT_INSTR_OFFSETS
	.align		4
        /*0028*/ 	.byte	0x04, 0x1c
        /*002a*/ 	.short	(.L_70 - .L_69)


	//   ....[0]....
.L_69:
        /*002c*/ 	.word	0x00000010


	//----- nvinfo : EIATTR_MAX_THREADS
	.align		4
.L_70:
        /*0030*/ 	.byte	0x04, 0x05
        /*0032*/ 	.short	(.L_72 - .L_71)
.L_71:
        /*0034*/ 	.word	0x00000200
        /*0038*/ 	.word	0x00000001
        /*003c*/ 	.word	0x00000001


	//----- nvinfo : EIATTR_CBANK_PARAM_SIZE
	.align		4
.L_72:
        /*0040*/ 	.byte	0x03, 0x19
        /*0042*/ 	.short	0x0a00


	//----- nvinfo : EIATTR_PARAM_CBANK
	.align		4
        /*0044*/ 	.byte	0x04, 0x0a
        /*0046*/ 	.short	(.L_74 - .L_73)
	.align		4
.L_73:
        /*0048*/ 	.word	index@(.nv.constant0._ZN7cutlass13device_kernelIN5flash11enable_sm90INS1_16FlashAttnFwdSm90INS1_25CollectiveMainloopFwdSm90ILi2EN4cute5tupleIJNS5_1CILi1EEES8_S8_EEENS6_IJNS7_ILi192EEENS7_ILi144EEENS7_ILi96EEEEEELi96ENS_10bfloat16_tEfNS_4arch4Sm90ELb0ELb0ELb1ELb0ELb0ELb0ELb0ELb0ELb1ELb1ELb1ELb0EEENS1_21CollectiveEpilogueFwdINS6_IJSA_SC_SB_EEES9_SE_SG_Li384ELb0ELb1ELb1ELb0EEENS1_19SingleTileSchedulerILb0ELb1ELb1ELi192EEEEEEEEEvNT_6ParamsE)
        /*004c*/ 	.short	0x0380
        /*004e*/ 	.short	0x0a00


	//----- nvinfo : EIATTR_SW_WAR
	.align		4
.L_74:
        /*0050*/ 	.byte	0x04, 0x36
        /*0052*/ 	.short	(.L_76 - .L_75)
.L_75:
        /*0054*/ 	.word	0x00000008
.L_76:


//--------------------- .nv.info._ZN7cutlass13device_kernelIN5flash11enable_sm90INS1_16FlashAttnFwdSm90INS1_25CollectiveMainloopFwdSm90ILi2EN4cute5tupleIJNS5_1CILi1EEES8_S8_EEENS6_IJNS7_ILi192EEENS7_ILi144EEENS7_ILi96EEEEEELi96ENS_10bfloat16_tEfNS_4arch4Sm90ELb0ELb0ELb1ELb1ELb0ELb0ELb0ELb0ELb1ELb1ELb1ELb0EEENS1_21CollectiveEpilogueFwdINS6_IJSA_SC_SB_EEES9_SE_SG_Li384ELb1ELb1ELb1ELb0EEENS1_36VarlenDynamicPersistentTileSchedulerILi192ELi144ELi384ELi128ELb1ELb1ELb1ELb0ELb1ELb1EEEEEEEEEvNT_6ParamsE --------------------------
	.section	.nv.info._ZN7cutlass13device_kernelIN5flash11enable_sm90INS1_16FlashAttnFwdSm90INS1_25CollectiveMainloopFwdSm90ILi2EN4cute5tupleIJNS5_1CILi1EEES8_S8_EEENS6_IJNS7_ILi192EEENS7_ILi144EEENS7_ILi96EEEEEELi96ENS_10bfloat16_tEfNS_4arch4Sm90ELb0ELb0ELb1ELb1ELb0ELb0ELb0ELb0ELb1ELb1ELb1ELb0EEENS1_21CollectiveEpilogueFwdINS6_IJSA_SC_SB_EEES9_SE_SG_Li384ELb1ELb1ELb1ELb0EEENS1_36VarlenDynamicPersistentTileSchedulerILi192ELi144ELi384ELi128ELb1ELb1ELb1ELb0ELb1ELb1EEEEEEEEEvNT_6ParamsE,"",@"SHT_CUDA_INFO"
	.sectionflags	@""
	.align	4


	//----- nvinfo : EIATTR_CUDA_API_VERSION
	.align		4
        /*0000*/ 	.byte	0x04, 0x37
        /*0002*/ 	.short	(.L_78 - .L_77)
.L_77:
        /*0004*/ 	.word	0x00000082


	//----- nvinfo : EIATTR_KPARAM_INFO
	.align		4
.L_78:
        /*0008*/ 	.byte	0x04, 0x17
        /*000a*/ 	.short	(.L_80 - .L_79)
.L_79:
        /*000c*/ 	.word	0x00000000
        /*0010*/ 	.short	0x0000
        /*0012*/ 	.short	0x0000
        /*0014*/ 	.byte	0x00, 0xf0, 0x01, 0x2a


	//----- nvinfo : EIATTR_SPARSE_MMA_MASK
	.align		4
.L_80:
        /*0018*/ 	.byte	0x03, 0x50
        /*001a*/ 	.short	0x0000


	//----- nvinfo : EIATTR_MAXREG_COUNT
	.align		4
        /*001c*/ 	.byte	0x03, 0x1b
        /*001e*/ 	.short	0x0080


	//----- nvinfo : EIATTR_MERCURY_ISA_VERSION
	.align		4
        /*0020*/ 	.byte	0x03, 0x5f
        /*0022*/ 	.short	0x0101


	//----- nvinfo : EIATTR_VRC_CTA_INIT_COUNT
	.align		4
        /*0024*/ 	.byte	0x02, 0x4a
	.zero		1
	.zero		1


	//----- nvinfo : EIATTR_EXIT_INSTR_OFFSETS
	.align		4
        /*0028*/ 	.byte	0x04, 0x1c
        /*002a*/ 	.short	(.L_82 - .L_81)


	//   ....[0]....
.L_81:
        /*002c*/ 	.word	0x00000010


	//----- nvinfo : EIATTR_MAX_THREADS
	.align		4
.L_82:
        /*0030*/ 	.byte	0x04, 0x05
        /*0032*/ 	.short	(.L_84 - .L_83)
.L_83:
        /*0034*/ 	.word	0x00000200
        /*0038*/ 	.word	0x00000001
        /*003c*/ 	.word	0x00000001


	//----- nvinfo : EIATTR_CBANK_PARAM_SIZE
	.align		4
.L_84:
        /*0040*/ 	.byte	0x03, 0x19
        /*0042*/ 	.short	0x0a80


	//----- nvinfo : EIATTR_PARAM_CBANK
	.align		4
        /*0044*/ 	.byte	0x04, 0x0a
        /*0046*/ 	.short	(.L_86 - .L_85)
	.align		4
.L_85:
        /*0048*/ 	.word	index@(.nv.constant0._ZN7cutlass13device_kernelIN5flash11enable_sm90INS1_16FlashAttnFwdSm90INS1_25CollectiveMainloopFwdSm90ILi2EN4cute5tupleIJNS5_1CILi1EEES8_S8_EEENS6_IJNS7_ILi192EEENS7_ILi144EEENS7_ILi96EEEEEELi96ENS_10bfloat16_tEfNS_4arch4Sm90ELb0ELb0ELb1ELb1ELb0ELb0ELb0ELb0ELb1ELb1ELb1ELb0EEENS1_21CollectiveEpilogueFwdINS6_IJSA_SC_SB_EEES9_SE_SG_Li384ELb1ELb1ELb1ELb0EEENS1_36VarlenDynamicPersistentTileSchedulerILi192ELi144ELi384ELi128ELb1ELb1ELb1ELb0ELb1ELb1EEEEEEEEEvNT_6ParamsE)
        /*004c*/ 	.short	0x0380
        /*004e*/ 	.short	0x0a80


	//----- nvinfo : EIATTR_SW_WAR
	.align		4
.L_86:
        /*0050*/ 	.byte	0x04, 0x36
        /*0052*/ 	.short	(.L_88 - .L_87)
.L_87:
        /*0054*/ 	.word	0x00000008
.L_88:


//--------------------- .nv.info._ZN7cutlass13device_kernelIN5flash11enable_sm90INS1_16FlashAttnFwdSm90INS1_25CollectiveMainloopFwdSm90ILi2EN4cute5tupleIJNS5_1CILi1EEES8_S8_EEENS6_IJNS7_ILi192EEENS7_ILi144EEENS7_ILi96EEEEEELi96ENS_10bfloat16_tEfNS_4arch4Sm90ELb0ELb0ELb1ELb1ELb0ELb1ELb0ELb0ELb1ELb1ELb1ELb0EEENS1_21CollectiveEpilogueFwdINS6_IJSA_SC_SB_EEES9_SE_SG_Li384ELb1ELb1ELb1ELb0EEENS1_36VarlenDynamicPersistentTileSchedulerILi192ELi144ELi384ELi128ELb1ELb1ELb1ELb0ELb1ELb1EEEEEEEEEvNT_6ParamsE --------------------------
	.section	.nv.info._ZN7cutlass13device_kernelIN5flash11enable_sm90INS1_16FlashAttnFwdSm90INS1_25CollectiveMainloopFwdSm90ILi2EN4cute5tupleIJNS5_1CILi1EEES8_S8_EEENS6_IJNS7_ILi192EEENS7_ILi144EEENS7_ILi96EEEEEELi96ENS_10bfloat16_tEfNS_4arch4Sm90ELb0ELb0ELb1ELb1ELb0ELb1ELb0ELb0ELb1ELb1ELb1ELb0EEENS1_21CollectiveEpilogueFwdINS6_IJSA_SC_SB_EEES9_SE_SG_Li384ELb1ELb1ELb1ELb0EEENS1_36VarlenDynamicPersistentTileSchedulerILi192ELi144ELi384ELi128ELb1ELb1ELb1ELb0ELb1ELb1EEEEEEEEEvNT_6ParamsE,"",@"SHT_CUDA_INFO"
	.sectionflags	@""
	.align	4


	//----- nvinfo : EIATTR_CUDA_API_VERSION
	.align		4
        /*0000*/ 	.byte	0x04, 0x37
        /*0002*/ 	.short	(.L_90 - .L_89)
.L_89:
        /*0004*/ 	.word	0x00000082


	//----- nvinfo : EIATTR_KPARAM_INFO
	.align		4
.L_90:
        /*0008*/ 	.byte	0x04, 0x17
        /*000a*/ 	.short	(.L_92 - .L_91)
.L_91:
        /*000c*/ 	.word	0x00000000
        /*0010*/ 	.short	0x0000
        /*0012*/ 	.short	0x0000
        /*0014*/ 	.byte	0x00, 0xf0, 0x01, 0x2a


	//----- nvinfo : EIATTR_SPARSE_MMA_MASK
	.align		4
.L_92:
        /*0018*/ 	.byte	0x03, 0x50
        /*001a*/ 	.short	0x0000


	//----- nvinfo : EIATTR_MAXREG_COUNT
	.align		4
        /*001c*/ 	.byte	0x03, 0x1b
        /*001e*/ 	.short	0x0080


	//----- nvinfo : EIATTR_MERCURY_ISA_VERSION
	.align		4
        /*0020*/ 	.byte	0x03, 0x5f
        /*0022*/ 	.short	0x0101


	//----- nvinfo : EIATTR_VRC_CTA_INIT_COUNT
	.align		4
        /*0024*/ 	.byte	0x02, 0x4a
	.zero		1
	.zero		1


	//----- nvinfo : EIATTR_EXIT_INSTR_OFFSETS
	.align		4
        /*0028*/ 	.byte	0x04, 0x1c
        /*002a*/ 	.short	(.L_94 - .L_93)


	//   ....[0]....
.L_93:
        /*002c*/ 	.word	0x00000010


	//----- nvinfo : EIATTR_MAX_THREADS
	.align		4
.L_94:
        /*0030*/ 	.byte	0x04, 0x05
        /*0032*/ 	.short	(.L_96 - .L_95)
.L_95:
        /*0034*/ 	.word	0x00000200
        /*0038*/ 	.word	0x00000001
        /*003c*/ 	.word	0x00000001


	//----- nvinfo : EIATTR_CBANK_PARAM_SIZE
	.align		4
.L_96:
        /*0040*/ 	.byte	0x03, 0x19
        /*0042*/ 	.short	0x0a80


	//----- nvinfo : EIATTR_PARAM_CBANK
	.align		4
        /*0044*/ 	.byte	0x04, 0x0a
        /*0046*/ 	.short	(.L_98 - .L_97)
	.align		4
.L_97:
        /*0048*/ 	.word	index@(.nv.constant0._ZN7cutlass13device_kernelIN5flash11enable_sm90INS1_16FlashAttnFwdSm90INS1_25CollectiveMainloopFwdSm90ILi2EN4cute5tupleIJNS5_1CILi1EEES8_S8_EEENS6_IJNS7_ILi192EEENS7_ILi144EEENS7_ILi96EEEEEELi96ENS_10bfloat16_tEfNS_4arch4Sm90ELb0ELb0ELb1ELb1ELb0ELb1ELb0ELb0ELb1ELb1ELb1ELb0EEENS1_21CollectiveEpilogueFwdINS6_IJSA_SC_SB_EEES9_SE_SG_Li384ELb1ELb1ELb1ELb0EEENS1_36VarlenDynamicPersistentTileSchedulerILi192ELi144ELi384ELi128ELb1ELb1ELb1ELb0ELb1ELb1EEEEEEEEEvNT_6ParamsE)
        /*004c*/ 	.short	0x0380
        /*004e*/ 	.short	0x0a80


	//----- nvinfo : EIATTR_SW_WAR
	.align		4
.L_98:
        /*0050*/ 	.byte	0x04, 0x36
        /*0052*/ 	.short	(.L_100 - .L_99)
.L_99:
        /*0054*/ 	.word	0x00000008
.L_100:


//--------------------- .nv.info._ZN7cutlass13device_kernelIN5flash11enable_sm90INS1_16FlashAttnFwdSm90INS1_25CollectiveMainloopFwdSm90ILi2EN4cute5tupleIJNS5_1CILi1EEES8_S8_EEENS6_IJNS7_ILi192EEENS7_ILi128EEENS7_ILi96EEEEEELi96ENS_10bfloat16_tEfNS_4arch4Sm90ELb0ELb1ELb1ELb0ELb0ELb0ELb0ELb0ELb1ELb1ELb1ELb0EEENS1_21CollectiveEpilogueFwdINS6_IJSA_SC_SB_EEES9_SE_SG_Li384ELb0ELb1ELb1ELb0EEENS1_19SingleTileSchedulerILb0ELb1ELb1ELi192EEEEEEEEEvNT_6ParamsE --------------------------
	.section	.nv.info._ZN7cutlass13device_kernelIN5flash11enable_sm90INS1_16FlashAttnFwdSm90INS1_25CollectiveMainloopFwdSm90ILi2EN4cute5tupleIJNS5_1CILi1EEES8_S8_EEENS6_IJNS7_ILi192EEENS7_ILi128EEENS7_ILi96EEEEEELi96ENS_10bfloat16_tEfNS_4arch4Sm90ELb0ELb1ELb1ELb0ELb0ELb0ELb0ELb0ELb1ELb1ELb1ELb0EEENS1_21CollectiveEpilogueFwdINS6_IJSA_SC_SB_EEES9_SE_SG_Li384ELb0ELb1ELb1ELb0EEENS1_19SingleTileSchedulerILb0ELb1ELb1ELi192EEEEEEEEEvNT_6ParamsE,"",@"SHT_CUDA_INFO"
	.sectionflags	@""
	.align	4


	//----- nvinfo : EIATTR_CUDA_API_VERSION
	.align		4
        /*0000*/ 	.byte	0x04, 0x37
        /*0002*/ 	.short	(.L_102 - .L_101)
.L_101:
        /*0004*/ 	.word	0x00000082


	//----- nvinfo : EIATTR_KPARAM_INFO
	.align		4
.L_102:
        /*0008*/ 	.byte	0x04, 0x17
        /*000a*/ 	.short	(.L_104 - .L_103)
.L_103:
        /*000c*/ 	.word	0x00000000
        /*0010*/ 	.short	0x0000
        /*0012*/ 	.short	0x0000
        /*0014*/ 	.byte	0x00, 0xf0, 0x01, 0x28


	//----- nvinfo : EIATTR_SPARSE_MMA_MASK
	.align		4
.L_104:
        /*0018*/ 	.byte	0x03, 0x50
        /*001a*/ 	.short	0x0000


	//----- nvinfo : EIATTR_MAXREG_COUNT
	.align		4
        /*001c*/ 	.byte	0x03, 0x1b
        /*001e*/ 	.short	0x0080


	//----- nvinfo : EIATTR_MERCURY_ISA_VERSION
	.align		4
        /*0020*/ 	.byte	0x03, 0x5f
        /*0022*/ 	.short	0x0101


	//----- nvinfo : EIATTR_VRC_CTA_INIT_COUNT
	.align		4
        /*0024*/ 	.byte	0x02, 0x4a
	.zero		1
	.zero		1


	//----- nvinfo : EIATTR_EXIT_INSTR_OFFSETS
	.align		4
        /*0028*/ 	.byte	0x04, 0x1c
        /*002a*/ 	.short	(.L_106 - .L_105)


	//   ....[0]....
.L_105:
        /*002c*/ 	.word	0x00000010


	//----- nvinfo : EIATTR_MAX_THREADS
	.align		4
.L_106:
        /*0030*/ 	.byte	0x04, 0x05
        /*0032*/ 	.short	(.L_108 - .L_107)
.L_107:
        /*0034*/ 	.word	0x00000200
        /*0038*/ 	.word	0x00000001
        /*003c*/ 	.word	0x00000001


	//----- nvinfo : EIATTR_CBANK_PARAM_SIZE
	.align		4
.L_108:
        /*0040*/ 	.byte	0x03, 0x19
        /*0042*/ 	.short	0x0a00


	//----- nvinfo : EIATTR_PARAM_CBANK
	.align		4
        /*0044*/ 	.byte	0x04, 0x0a
        /*0046*/ 	.short	(.L_110 - .L_109)
	.align		4
.L_109:
        /*0048*/ 	.word	index@(.nv.constant0._ZN7cutlass13device_kernelIN5flash11enable_sm90INS1_16FlashAttnFwdSm90INS1_25CollectiveMainloopFwdSm90ILi2EN4cute5tupleIJNS5_1CILi1EEES8_S8_EEENS6_IJNS7_ILi192EEENS7_ILi128EEENS7_ILi96EEEEEELi96ENS_10bfloat16_tEfNS_4arch4Sm90ELb0ELb1ELb1ELb0ELb0ELb0ELb0ELb0ELb1ELb1ELb1ELb0EEENS1_21CollectiveEpilogueFwdINS6_IJSA_SC_SB_EEES9_SE_SG_Li384ELb0ELb1ELb1ELb0EEENS1_19SingleTileSchedulerILb0ELb1ELb1ELi192EEEEEEEEEvNT_6ParamsE)
        /*004c*/ 	.short	0x0380
        /*004e*/ 	.short	0x0a00


	//----- nvinfo : EIATTR_SW_WAR
	.align		4
.L_110:
        /*0050*/ 	.byte	0x04, 0x36
        /*0052*/ 	.short	(.L_112 - .L_111)
.L_111:
        /*0054*/ 	.word	0x00000008
.L_112:


//--------------------- .nv.info._ZN7cutlass13device_kernelIN5flash11enable_sm90INS1_16FlashAttnFwdSm90INS1_25CollectiveMainloopFwdSm90ILi2EN4cute5tupleIJNS5_1CILi1EEES8_S8_EEENS6_IJNS7_ILi192EEENS7_ILi128EEENS7_ILi96EEEEEELi96ENS_10bfloat16_tEfNS_4arch4Sm90ELb0ELb1ELb1ELb1ELb0ELb0ELb0ELb0ELb1ELb1ELb1ELb0EEENS1_21CollectiveEpilogueFwdINS6_IJSA_SC_SB_EEES9_SE_SG_Li384ELb1ELb1ELb1ELb0EEENS1_36VarlenDynamicPersistentTileSchedulerILi192ELi128ELi384ELi128ELb1ELb1ELb1ELb1ELb0ELb1EEEEEEEEEvNT_6ParamsE --------------------------
	.section	.nv.info._ZN7cutlass13device_kernelIN5flash11enable_sm90INS1_16FlashAttnFwdSm90INS1_25CollectiveMainloopFwdSm90ILi2EN4cute5tupleIJNS5_1CILi1EEES8_S8_EEENS6_IJNS7_ILi192EEENS7_ILi128EEENS7_ILi96EEEEEELi96ENS_10bfloat16_tEfNS_4arch4Sm90ELb0ELb1ELb1ELb1ELb0ELb0ELb0ELb0ELb1ELb1ELb1ELb0EEENS1_21CollectiveEpilogueFwdINS6_IJSA_SC_SB_EEES9_SE_SG_Li384ELb1ELb1ELb1ELb0EEENS1_36VarlenDynamicPersistentTileSchedulerILi192ELi128ELi384ELi128ELb1ELb1ELb1ELb1ELb0ELb1EEEEEEEEEvNT_6ParamsE,"",@"SHT_CUDA_INFO"
	.sectionflags	@""
	.align	4


	//----- nvinfo : EIATTR_CUDA_API_VERSION
	.align		4
        /*0000*/ 	.byte	0x04, 0x37
        /*0002*/ 	.short	(.L_114 - .L_113)
.L_113:
        /*0004*/ 	.word	0x00000082


	//----- nvinfo : EIATTR_KPARAM_INFO
	.align		4
.L_114:
        /*0008*/ 	.byte	0x04, 0x17
        /*000a*/ 	.short	(.L_116 - .L_115)
.L_115:
        /*000c*/ 	.word	0x00000000
        /*0010*/ 	.short	0x0000
        /*0012*/ 	.short	0x0000
        /*0014*/ 	.byte	0x00, 0xf0, 0x01, 0x2a


	//----- nvinfo : EIATTR_SPARSE_MMA_MASK
	.align		4
.L_116:
        /*0018*/ 	.byte	0x03, 0x50
        /*001a*/ 	.short	0x0000


	//----- nvinfo : EIATTR_MAXREG_COUNT
	.align		4
        /*001c*/ 	.byte	0x03, 0x1b
        /*001e*/ 	.short	0x0080


	//----- nvinfo : EIATTR_MERCURY_ISA_VERSION
	.align		4
        /*0020*/ 	.byte	0x03, 0x5f
        /*0022*/ 	.short	0x0101


	//----- nvinfo : EIATTR_VRC_CTA_INIT_COUNT
	.align		4
        /*0024*/ 	.byte	0x02, 0x4a
	.zero		1
	.zero		1


	//----- nvinfo : EIATTR_EXIT_INSTR_OFFSETS
	.align		4
        /*0028*/ 	.byte	0x04, 0x1c
        /*002a*/ 	.short	(.L_118 - .L_117)


	//   ....[0]....
.L_117:
        /*002c*/ 	.word	0x00000010


	//----- nvinfo : EIATTR_MAX_THREADS
	.align		4
.L_118:
        /*0030*/ 	.byte	0x04, 0x05
        /*0032*/ 	.short	(.L_120 - .L_119)
.L_119:
        /*0034*/ 	.word	0x00000200
        /*0038*/ 	.word	0x00000001
        /*003c*/ 	.word	0x00000001


	//----- nvinfo : EIATTR_CBANK_PARAM_SIZE
	.align		4
.L_120:
        /*0040*/ 	.byte	0x03, 0x19
        /*0042*/ 	.short	0x0a80


	//----- nvinfo : EIATTR_PARAM_CBANK
	.align		4
        /*0044*/ 	.byte	0x04, 0x0a
        /*0046*/ 	.short	(.L_122 - .L_121)
	.align		4
.L_121:
        /*0048*/ 	.word	index@(.nv.constant0._ZN7cutlass13device_kernelIN5flash11enable_sm90INS1_16FlashAttnFwdSm90INS1_25CollectiveMainloopFwdSm90ILi2EN4cute5tupleIJNS5_1CILi1EEES8_S8_EEENS6_IJNS7_ILi192EEENS7_ILi128EEENS7_ILi96EEEEEELi96ENS_10bfloat16_tEfNS_4arch4Sm90ELb0ELb1ELb1ELb1ELb0ELb0ELb0ELb0ELb1ELb1ELb1ELb0EEENS1_21CollectiveEpilogueFwdINS6_IJSA_SC_SB_EEES9_SE_SG_Li384ELb1ELb1ELb1ELb0EEENS1_36VarlenDynamicPersistentTileSchedulerILi192ELi128ELi384ELi128ELb1ELb1ELb1ELb1ELb0ELb1EEEEEEEEEvNT_6ParamsE)
        /*004c*/ 	.short	0x0380
        /*004e*/ 	.short	0x0a80


	//----- nvinfo : EIATTR_SW_WAR
	.align		4
.L_122:
        /*0050*/ 	.byte	0x04, 0x36
        /*0052*/ 	.short	(.L_124 - .L_123)
.L_123:
        /*0054*/ 	.word	0x00000008
.L_124:


//--------------------- .nv.info._ZN7cutlass13device_kernelIN5flash11enable_sm90INS1_16FlashAttnFwdSm90INS1_25CollectiveMainloopFwdSm90ILi2EN4cute5tupleIJNS5_1CILi1EEES8_S8_EEENS6_IJNS7_ILi192EEENS7_ILi128EEENS7_ILi96EEEEEELi96ENS_10bfloat16_tEfNS_4arch4Sm90ELb0ELb1ELb1ELb1ELb0ELb1ELb0ELb0ELb1ELb1ELb1ELb0EEENS1_21CollectiveEpilogueFwdINS6_IJSA_SC_SB_EEES9_SE_SG_Li384ELb1ELb1ELb1ELb0EEENS1_36VarlenDynamicPersistentTileSchedulerILi192ELi128ELi384ELi128ELb1ELb1ELb1ELb1ELb0ELb1EEEEEEEEEvNT_6ParamsE --------------------------
	.section	.nv.info._ZN7cutlass13device_kernelIN5flash11enable_sm90INS1_16FlashAttnFwdSm90INS1_25CollectiveMainloopFwdSm90ILi2EN4cute5tupleIJNS5_1CILi1EEES8_S8_EEENS6_IJNS7_ILi192EEENS7_ILi128EEENS7_ILi96EEEEEELi96ENS_10bfloat16_tEfNS_4arch4Sm90ELb0ELb1ELb1ELb1ELb0ELb1ELb0ELb0ELb1ELb1ELb1ELb0EEENS1_21CollectiveEpilogueFwdINS6_IJSA_SC_SB_EEES9_SE_SG_Li384ELb1ELb1ELb1ELb0EEENS1_36VarlenDynamicPersistentTileSchedulerILi192ELi128ELi384ELi128ELb1ELb1ELb1ELb1ELb0ELb1EEEEEEEEEvNT_6ParamsE,"",@"SHT_CUDA_INFO"
	.sectionflags	@""
	.align	4


	//----- nvinfo : EIATTR_CUDA_API_VERSION
	.align		4
        /*0000*/ 	.byte	0x04, 0x37
        /*0002*/ 	.short	(.L_126 - .L_125)
.L_125:
        /*0004*/ 	.word	0x00000082


	//----- nvinfo : EIATTR_KPARAM_INFO
	.align		4
.L_126:
        /*0008*/ 	.byte	0x04, 0x17
        /*000a*/ 	.short	(.L_128 - .L_127)
.L_127:
        /*000c*/ 	.word	0x00000000
        /*0010*/ 	.short	0x0000
        /*0012*/ 	.short	0x0000
        /*0014*/ 	.byte	0x00, 0xf0, 0x01, 0x2a


	//----- nvinfo : EIATTR_SPARSE_MMA_MASK
	.align		4
.L_128:
        /*0018*/ 	.byte	0x03, 0x50
        /*001a*/ 	.short	0x0000


	//----- nvinfo : EIATTR_MAXREG_COUNT
	.align		4
        /*001c*/ 	.byte	0x03, 0x1b
        /*001e*/ 	.short	0x0080


	//----- nvinfo : EIATTR_MERCURY_ISA_VERSION
	.align		4
        /*0020*/ 	.byte	0x03, 0x5f
        /*0022*/ 	.short	0x0101


	//----- nvinfo : EIATTR_VRC_CTA_INIT_COUNT
	.align		4
        /*0024*/ 	.byte	0x02, 0x4a
	.zero		1
	.zero		1


	//----- nvinfo : EIATTR_EXIT_INSTR_OFFSETS
	.align		4
        /*0028*/ 	.byte	0x04, 0x1c
        /*002a*/ 	.short	(.L_130 - .L_129)


	//   ....[0]....
.L_129:
        /*002c*/ 	.word	0x00000010


	//----- nvinfo : EIATTR_MAX_THREADS
	.align		4
.L_130:
        /*0030*/ 	.byte	0x04, 0x05
        /*0032*/ 	.short	(.L_132 - .L_131)
.L_131:
        /*0034*/ 	.word	0x00000200
        /*0038*/ 	.word	0x00000001
        /*003c*/ 	.word	0x00000001


	//----- nvinfo : EIATTR_CBANK_PARAM_SIZE
	.align		4
.L_132:
        /*0040*/ 	.byte	0x03, 0x19
        /*0042*/ 	.short	0x0a80


	//----- nvinfo : EIATTR_PARAM_CBANK
	.align		4
        /*0044*/ 	.byte	0x04, 0x0a
        /*0046*/ 	.short	(.L_134 - .L_133)
	.align		4
.L_133:
        /*0048*/ 	.word	index@(.nv.constant0._ZN7cutlass13device_kernelIN5flash11enable_sm90INS1_16FlashAttnFwdSm90INS1_25CollectiveMainloopFwdSm90ILi2EN4cute5tupleIJNS5_1CILi1EEES8_S8_EEENS6_IJNS7_ILi192EEENS7_ILi128EEENS7_ILi96EEEEEELi96ENS_10bfloat16_tEfNS_4arch4Sm90ELb0ELb1ELb1ELb1ELb0ELb1ELb0ELb0ELb1ELb1ELb1ELb0EEENS1_21CollectiveEpilogueFwdINS6_IJSA_SC_SB_EEES9_SE_SG_Li384ELb1ELb1ELb1ELb0EEENS1_36VarlenDynamicPersistentTileSchedulerILi192ELi128ELi384ELi128ELb1ELb1ELb1ELb1ELb0ELb1EEEEEEEEEvNT_6ParamsE)
        /*004c*/ 	.short	0x0380
        /*004e*/ 	.short	0x0a80


	//----- nvinfo : EIATTR_SW_WAR
	.align		4
.L_134:
        /*0050*/ 	.byte	0x04, 0x36
        /*0052*/ 	.short	(.L_136 - .L_135)
.L_135:
        /*0054*/ 	.word	0x00000008
.L_136:


//--------------------- .nv.info._ZN7cutlass13device_kernelIN5flash11enable_sm90INS1_16FlashAttnFwdSm90INS1_25CollectiveMainloopFwdSm90ILi2EN4cute5tupleIJNS5_1CILi1EEES8_S8_EEENS6_IJNS7_ILi192EEENS7_ILi144EEENS7_ILi96EEEEEELi96ENS_10bfloat16_tEfNS_4arch4Sm90ELb1ELb0ELb1ELb0ELb0ELb0ELb0ELb0ELb1ELb1ELb1ELb0EEENS1_21CollectiveEpilogueFwdINS6_IJSA_SC_SB_EEES9_SE_SG_Li384ELb0ELb1ELb1ELb0EEENS1_19SingleTileSchedulerILb0ELb1ELb1ELi192EEEEEEEEEvNT_6ParamsE --------------------------
	.section	.nv.info._ZN7cutlass13device_kernelIN5flash11enable_sm90INS1_16FlashAttnFwdSm90INS1_25CollectiveMainloopFwdSm90ILi2EN4cute5tupleIJNS5_1CILi1EEES8_S8_EEENS6_IJNS7_ILi192EEENS7_ILi144EEENS7_ILi96EEEEEELi96ENS_10bfloat16_tEfNS_4arch4Sm90ELb1ELb0ELb1ELb0ELb0ELb0ELb0ELb0ELb1ELb1ELb1ELb0EEENS1_21CollectiveEpilogueFwdINS6_IJSA_SC_SB_EEES9_SE_SG_Li384ELb0ELb1ELb1ELb0EEENS1_19SingleTileSchedulerILb0ELb1ELb1ELi192EEEEEEEEEvNT_6ParamsE,"",@"SHT_CUDA_INFO"
	.sectionflags	@""
	.align	4


	//----- nvinfo : EIATTR_CUDA_API_VERSION
	.align		4
        /*0000*/ 	.byte	0x04, 0x37
        /*0002*/ 	.short	(.L_138 - .L_137)
.L_137:
        /*0004*/ 	.word	0x00000082


	//----- nvinfo : EIATTR_KPARAM_INFO
	.align		4
.L_138:
        /*0008*/ 	.byte	0x04, 0x17
        /*000a*/ 	.short	(.L_140 - .L_139)
.L_139:
        /*000c*/ 	.word	0x00000000
        /*0010*/ 	.short	0x0000
        /*0012*/ 	.short	0x0000
        /*0014*/ 	.byte	0x00, 0xf0, 0x01, 0x28


	//----- nvinfo : EIATTR_SPARSE_MMA_MASK
	.align		4
.L_140:
        /*0018*/ 	.byte	0x03, 0x50
        /*001a*/ 	.short	0x0000


	//----- nvinfo : EIATTR_MAXREG_COUNT
	.align		4
        /*001c*/ 	.byte	0x03, 0x1b
        /*001e*/ 	.short	0x0080


	//----- nvinfo : EIATTR_MERCURY_ISA_VERSION
	.align		4
        /*0020*/ 	.byte	0x03, 0x5f
        /*0022*/ 	.short	0x0101


	//----- nvinfo : EIATTR_VRC_CTA_INIT_COUNT
	.align		4
        /*0024*/ 	.byte	0x02, 0x4a
	.zero		1
	.zero		1


	//----- nvinfo : EIATTR_EXIT_INSTR_OFFSETS
	.align		4
        /*0028*/ 	.byte	0x04, 0x1c
        /*002a*/ 	.short	(.L_142 - .L_141)


	//   ....[0]....
.L_141:
        /*002c*/ 	.word	0x00000010


	//----- nvinfo : EIATTR_MAX_THREADS
	.align		4
.L_142:
        /*0030*/ 	.byte	0x04, 0x05
        /*0032*/ 	.short	(.L_144 - .L_143)
.L_143:
        /*0034*/ 	.word	0x00000200
        /*0038*/ 	.word	0x00000001
        /*003c*/ 	.word	0x00000001


	//----- nvinfo : EIATTR_CBANK_PARAM_SIZE
	.align		4
.L_144:
        /*0040*/ 	.byte	0x03, 0x19
        /*0042*/ 	.short	0x0a00


	//----- nvinfo : EIATTR_PARAM_CBANK
	.align		4
        /*0044*/ 	.byte	0x04, 0x0a
        /*0046*/ 	.short	(.L_146 - .L_145)
	.align		4
.L_145:
        /*0048*/ 	.word	index@(.nv.constant0._ZN7cutlass13device_kernelIN5flash11enable_sm90INS1_16FlashAttnFwdSm90INS1_25CollectiveMainloopFwdSm90ILi2EN4cute5tupleIJNS5_1CILi1EEES8_S8_EEENS6_IJNS7_ILi192EEENS7_ILi144EEENS7_ILi96EEEEEELi96ENS_10bfloat16_tEfNS_4arch4Sm90ELb1ELb0ELb1ELb0ELb0ELb0ELb0ELb0ELb1ELb1ELb1ELb0EEENS1_21CollectiveEpilogueFwdINS6_IJSA_SC_SB_EEES9_SE_SG_Li384ELb0ELb1ELb1ELb0EEENS1_19SingleTileSchedulerILb0ELb1ELb1ELi192EEEEEEEEEvNT_6ParamsE)
        /*004c*/ 	.short	0x0380
        /*004e*/ 	.short	0x0a00


	//----- nvinfo : EIATTR_SW_WAR
	.align		4
.L_146:
        /*0050*/ 	.byte	0x04, 0x36
        /*0052*/ 	.short	(.L_148 - .L_147)
.L_147:
        /*0054*/ 	.word	0x00000008
.L_148:


//--------------------- .nv.info._ZN7cutlass13device_kernelIN5flash11enable_sm90INS1_16FlashAttnFwdSm90INS1_25CollectiveMainloopFwdSm90ILi2EN4cute5tupleIJNS5_1CILi1EEES8_S8_EEENS6_IJNS7_ILi192EEENS7_ILi144EEENS7_ILi96EEEEEELi96ENS_10bfloat16_tEfNS_4arch4Sm90ELb1ELb0ELb1ELb1ELb0ELb0ELb0ELb0ELb1ELb1ELb1ELb0EEENS1_21CollectiveEpilogueFwdINS6_IJSA_SC_SB_EEES9_SE_SG_Li384ELb1ELb1ELb1ELb0EEENS1_36VarlenDynamicPersistentTileSchedulerILi192ELi144ELi384ELi128ELb1ELb1ELb1ELb1ELb1ELb1EEEEEEEEEvNT_6ParamsE --------------------------
	.section	.nv.info._ZN7cutlass13device_kernelIN5flash11enable_sm90INS1_16FlashAttnFwdSm90INS1_25CollectiveMainloopFwdSm90ILi2EN4cute5tupleIJNS5_1CILi1EEES8_S8_EEENS6_IJNS7_ILi192EEENS7_ILi144EEENS7_ILi96EEEEEELi96ENS_10bfloat16_tEfNS_4arch4Sm90ELb1ELb0ELb1ELb1ELb0ELb0ELb0ELb0ELb1ELb1ELb1ELb0EEENS1_21CollectiveEpilogueFwdINS6_IJSA_SC_SB_EEES9_SE_SG_Li384ELb1ELb1ELb1ELb0EEENS1_36VarlenDynamicPersistentTileSchedulerILi192ELi144ELi384ELi128ELb1ELb1ELb1ELb1ELb1ELb1EEEEEEEEEvNT_6ParamsE,"",@"SHT_CUDA_INFO"
	.sectionflags	@""
	.align	4


	//----- nvinfo : EIATTR_CUDA_API_VERSION
	.align		4
        /*0000*/ 	.byte	0x04, 0x37
        /*0002*/ 	.short	(.L_150 - .L_149)
.L_149:
        /*0004*/ 	.word	0x00000082


	//----- nvinfo : EIATTR_KPARAM_INFO
	.align		4
.L_150:
        /*0008*/ 	.byte	0x04, 0x17
        /*000a*/ 	.short	(.L_152 - .L_151)
.L_151:
        /*000c*/ 	.word	0x00000000
        /*0010*/ 	.short	0x0000
        /*0012*/ 	.short	0x0000
        /*0014*/ 	.byte	0x00, 0xf0, 0x01, 0x2a


	//----- nvinfo : EIATTR_SPARSE_MMA_MASK
	.align		4
.L_152:
        /*0018*/ 	.byte	0x03, 0x50
        /*001a*/ 	.short	0x0000


	//----- nvinfo : EIATTR_MAXREG_COUNT
	.align		4
        /*001c*/ 	.byte	0x03, 0x1b
        /*001e*/ 	.short	0x0080


	//----- nvinfo : EIATTR_MERCURY_ISA_VERSION
	.align		4
        /*0020*/ 	.byte	0x03, 0x5f
        /*0022*/ 	.short	0x0101


	//----- nvinfo : EIATTR_VRC_CTA_INIT_COUNT
	.align		4
        /*0024*/ 	.byte	0x02, 0x4a
	.zero		1
	.zero		1


	//----- nvinfo : EIATTR_EXIT_INSTR_OFFSETS
	.align		4
        /*0028*/ 	.byte	0x04, 0x1c
        /*002a*/ 	.short	(.L_154 - .L_153)


	//   ....[0]....
.L_153:
        /*002c*/ 	.word	0x00000010


	//----- nvinfo : EIATTR_MAX_THREADS
	.align		4
.L_154:
        /*0030*/ 	.byte	0x04, 0x05
        /*0032*/ 	.short	(.L_156 - .L_155)
.L_155:
        /*0034*/ 	.word	0x00000200
        /*0038*/ 	.word	0x00000001
        /*003c*/ 	.word	0x00000001


	//----- nvinfo : EIATTR_CBANK_PARAM_SIZE
	.align		4
.L_156:
        /*0040*/ 	.byte	0x03, 0x19
        /*0042*/ 	.short	0x0a80


	//----- nvinfo : EIATTR_PARAM_CBANK
	.align		4
        /*0044*/ 	.byte	0x04, 0x0a
        /*0046*/ 	.short	(.L_158 - .L_157)
	.align		4
.L_157:
        /*0048*/ 	.word	index@(.nv.constant0._ZN7cutlass13device_kernelIN5flash11enable_sm90INS1_16FlashAttnFwdSm90INS1_25CollectiveMainloopFwdSm90ILi2EN4cute5tupleIJNS5_1CILi1EEES8_S8_EEENS6_IJNS7_ILi192EEENS7_ILi144EEENS7_ILi96EEEEEELi96ENS_10bfloat16_tEfNS_4arch4Sm90ELb1ELb0ELb1ELb1ELb0ELb0ELb0ELb0ELb1ELb1ELb1ELb0EEENS1_21CollectiveEpilogueFwdINS6_IJSA_SC_SB_EEES9_SE_SG_Li384ELb1ELb1ELb1ELb0EEENS1_36VarlenDynamicPersistentTileSchedulerILi192ELi144ELi384ELi128ELb1ELb1ELb1ELb1ELb1ELb1EEEEEEEEEvNT_6ParamsE)
        /*004c*/ 	.short	0x0380
        /*004e*/ 	.short	0x0a80


	//----- nvinfo : EIATTR_SW_WAR
	.align		4
.L_158:
        /*0050*/ 	.byte	0x04, 0x36
        /*0052*/ 	.short	(.L_160 - .L_159)
.L_159:
        /*0054*/ 	.word	0x00000008
.L_160:


//--------------------- .nv.info._ZN7cutlass13device_kernelIN5flash11enable_sm90INS1_16FlashAttnFwdSm90INS1_25CollectiveMainloopFwdSm90ILi2EN4cute5tupleIJNS5_1CILi1EEES8_S8_EEENS6_IJNS7_ILi192EEENS7_ILi144EEENS7_ILi96EEEEEELi96ENS_10bfloat16_tEfNS_4arch4Sm90ELb1ELb0ELb1ELb1ELb0ELb1ELb0ELb0ELb1ELb1ELb1ELb0EEENS1_21CollectiveEpilogueFwdINS6_IJSA_SC_SB_EEES9_SE_SG_Li384ELb1ELb1ELb1ELb0EEENS1_36VarlenDynamicPersistentTileSchedulerILi192ELi144ELi384ELi128ELb1ELb1ELb1ELb1ELb1ELb1EEEEEEEEEvNT_6ParamsE --------------------------
	.section	.nv.info._ZN7cutlass13device_kernelIN5flash11enable_sm90INS1_16FlashAttnFwdSm90INS1_25CollectiveMainloopFwdSm90ILi2EN4cute5tupleIJNS5_1CILi1EEES8_S8_EEENS6_IJNS7_ILi192EEENS7_ILi144EEENS7_ILi96EEEEEELi96ENS_10bfloat16_tEfNS_4arch4Sm90ELb1ELb0ELb1ELb1ELb0ELb1ELb0ELb0ELb1ELb1ELb1ELb0EEENS1_21CollectiveEpilogueFwdINS6_IJSA_SC_SB_EEES9_SE_SG_Li384ELb1ELb1ELb1ELb0EEENS1_36VarlenDynamicPersistentTileSchedulerILi192ELi144ELi384ELi128ELb1ELb1ELb1ELb1ELb1ELb1EEEEEEEEEvNT_6ParamsE,"",@"SHT_CUDA_INFO"
	.sectionflags	@""
	.align	4


	//----- nvinfo : EIATTR_CUDA_API_VERSION
	.align		4
        /*0000*/ 	.byte	0x04, 0x37
        /*0002*/ 	.short	(.L_162 - .L_161)
.L_161:
        /*0004*/ 	.word	0x00000082


	//----- nvinfo : EIATTR_KPARAM_INFO
	.align		4
.L_162:
        /*0008*/ 	.byte	0x04, 0x17
        /*000a*/ 	.short	(.L_164 - .L_163)
.L_163:
        /*000c*/ 	.word	0x00000000
        /*0010*/ 	.short	0x0000
        /*0012*/ 	.short	0x0000
        /*0014*/ 	.byte	0x00, 0xf0, 0x01, 0x2a


	//----- nvinfo : EIATTR_SPARSE_MMA_MASK
	.align		4
.L_164:
        /*0018*/ 	.byte	0x03, 0x50
        /*001a*/ 	.short	0x0000


	//----- nvinfo : EIATTR_MAXREG_COUNT
	.align		4
        /*001c*/ 	.byte	0x03, 0x1b
        /*001e*/ 	.short	0x0080


	//----- nvinfo : EIATTR_MERCURY_ISA_VERSION
	.align		4
        /*0020*/ 	.byte	0x03, 0x5f
        /*0022*/ 	.short	0x0101


	//----- nvinfo : EIATTR_VRC_CTA_INIT_COUNT
	.align		4
        /*0024*/ 	.byte	0x02, 0x4a
	.zero		1
	.zero		1


	//----- nvinfo : EIATTR_EXIT_INSTR_OFFSETS
	.align		4
        /*0028*/ 	.byte	0x04, 0x1c
        /*002a*/ 	.short	(.L_166 - .L_165)


	//   ....[0]....
.L_165:
        /*002c*/ 	.word	0x00000010


	//----- nvinfo : EIATTR_MAX_THREADS
	.align		4
.L_166:
        /*0030*/ 	.byte	0x04, 0x05
        /*0032*/ 	.short	(.L_168 - .L_167)
.L_167:
        /*0034*/ 	.word	0x00000200
        /*0038*/ 	.word	0x00000001
        /*003c*/ 	.word	0x00000001


	//----- nvinfo : EIATTR_CBANK_PARAM_SIZE
	.align		4
.L_168:
        /*0040*/ 	.byte	0x03, 0x19
        /*0042*/ 	.short	0x0a80


	//----- nvinfo : EIATTR_PARAM_CBANK
	.align		4
        /*0044*/ 	.byte	0x04, 0x0a
        /*0046*/ 	.short	(.L_170 - .L_169)
	.align		4
.L_169:
        /*0048*/ 	.word	index@(.nv.constant0._ZN7cutlass13device_kernelIN5flash11enable_sm90INS1_16FlashAttnFwdSm90INS1_25CollectiveMainloopFwdSm90ILi2EN4cute5tupleIJNS5_1CILi1EEES8_S8_EEENS6_IJNS7_ILi192EEENS7_ILi144EEENS7_ILi96EEEEEELi96ENS_10bfloat16_tEfNS_4arch4Sm90ELb1ELb0ELb1ELb1ELb0ELb1ELb0ELb0ELb1ELb1ELb1ELb0EEENS1_21CollectiveEpilogueFwdINS6_IJSA_SC_SB_EEES9_SE_SG_Li384ELb1ELb1ELb1ELb0EEENS1_36VarlenDynamicPersistentTileSchedulerILi192ELi144ELi384ELi128ELb1ELb1ELb1ELb1ELb1ELb1EEEEEEEEEvNT_6ParamsE)
        /*004c*/ 	.short	0x0380
        /*004e*/ 	.short	0x0a80


	//----- nvinfo : EIATTR_SW_WAR
	.align		4
.L_170:
        /*0050*/ 	.byte	0x04, 0x36
        /*0052*/ 	.short	(.L_172 - .L_171)
.L_171:
        /*0054*/ 	.word	0x00000008
.L_172:


//--------------------- .nv.callgraph             --------------------------
	.section	.nv.callgraph,"",@"SHT_CUDA_CALLGRAPH"
	.align	4
	.sectionentsize	8
	.align		4
        /*0000*/ 	.word	0x00000000
	.align		4
        /*0004*/ 	.word	0xffffffff
	.align		4
        /*0008*/ 	.word	0x00000000
	.align		4
        /*000c*/ 	.word	0xfffffffe
	.align		4
        /*0010*/ 	.word	0x00000000
	.align		4
        /*0014*/ 	.word	0xfffffffd
	.align		4
        /*0018*/ 	.word	0x00000000
	.align		4
        /*001c*/ 	.word	0xfffffffc


//--------------------- .nv.constant4             --------------------------
	.section	.nv.constant4,"a",@progbits
	.align	8
	.align		8
.nv.constant4:
        /*0000*/ 	.dword	_ZN79_INTERNAL_d38fdc33_43_flash_fwd_hdim96_bf16_split_softcap_sm90_cu_60c5005d_34594cuda3std3__45__cpo5beginE
	.align		8
        /*0008*/ 	.dword	_ZN79_INTERNAL_d38fdc33_43_flash_fwd_hdim96_bf16_split_softcap_sm90_cu_60c5005d_34594cuda3std3__45__cpo3endE
	.align		8
        /*0010*/ 	.dword	_ZN79_INTERNAL_d38fdc33_43_flash_fwd_hdim96_bf16_split_softcap_sm90_cu_60c5005d_34594cuda3std3__45__cpo6cbeginE
	.align		8
        /*0018*/ 	.dword	_ZN79_INTERNAL_d38fdc33_43_flash_fwd_hdim96_bf16_split_softcap_sm90_cu_60c5005d_34594cuda3std3__45__cpo4cendE
	.align		8
        /*0020*/ 	.dword	_ZN79_INTERNAL_d38fdc33_43_flash_fwd_hdim96_bf16_split_softcap_sm90_cu_60c5005d_34594cuda3std3__481_GLOBAL__N__d38fdc33_43_flash_fwd_hdim96_bf16_split_softcap_sm90_cu_60c5005d_34596ignoreE
	.align		8
        /*0028*/ 	.dword	_ZN79_INTERNAL_d38fdc33_43_flash_fwd_hdim96_bf16_split_softcap_sm90_cu_60c5005d_34594cuda3std3__419piecewise_constructE
	.align		8
        /*0030*/ 	.dword	_ZN79_INTERNAL_d38fdc33_43_flash_fwd_hdim96_bf16_split_softcap_sm90_cu_60c5005d_34594cuda3std3__48in_placeE
	.align		8
        /*0038*/ 	.dword	_ZN79_INTERNAL_d38fdc33_43_flash_fwd_hdim96_bf16_split_softcap_sm90_cu_60c5005d_34594cuda3std6ranges3__45__cpo4swapE
	.align		8
        /*0040*/ 	.dword	_ZN79_INTERNAL_d38fdc33_43_flash_fwd_hdim96_bf16_split_softcap_sm90_cu_60c5005d_34594cuda3std6ranges3__45__cpo9iter_moveE
	.align		8
        /*0048*/ 	.dword	_ZN79_INTERNAL_d38fdc33_43_flash_fwd_hdim96_bf16_split_softcap_sm90_cu_60c5005d_34594cute7productE
	.align		8
        /*0050*/ 	.dword	_ZN79_INTERNAL_d38fdc33_43_flash_fwd_hdim96_bf16_split_softcap_sm90_cu_60c5005d_34594cute1_E


//--------------------- .text._ZN7cutlass13device_kernelIN5flash11enable_sm90INS1_16FlashAttnFwdSm90INS1_25CollectiveMainloopFwdSm90ILi2EN4cute5tupleIJNS5_1CILi1EEES8_S8_EEENS6_IJNS7_ILi192EEENS7_ILi144EEENS7_ILi96EEEEEELi96ENS_10bfloat16_tEfNS_4arch4Sm90ELb0ELb0ELb1ELb0ELb0ELb0ELb0ELb0ELb1ELb1ELb1ELb0EEENS1_21CollectiveEpilogueFwdINS6_IJSA_SC_SB_EEES9_SE_SG_Li384ELb0ELb1ELb1ELb0EEENS1_19SingleTileSchedulerILb0ELb1ELb1ELi192EEEEEEEEEvNT_6ParamsE --------------------------
	.section	.text._ZN7cutlass13device_kernelIN5flash11enable_sm90INS1_16FlashAttnFwdSm90INS1_25CollectiveMainloopFwdSm90ILi2EN4cute5tupleIJNS5_1CILi1EEES8_S8_EEENS6_IJNS7_ILi192EEENS7_ILi144EEENS7_ILi96EEEEEELi96ENS_10bfloat16_tEfNS_4arch4Sm90ELb0ELb0ELb1ELb0ELb0ELb0ELb0ELb0ELb1ELb1ELb1ELb0EEENS1_21CollectiveEpilogueFwdINS6_IJSA_SC_SB_EEES9_SE_SG_Li384ELb0ELb1ELb1ELb0EEENS1_19SingleTileSchedulerILb0ELb1ELb1ELi192EEEEEEEEEvNT_6ParamsE,"ax",@progbits
	.align	128
.text._ZN7cutlass13device_kernelIN5flash11enable_sm90INS1_16FlashAttnFwdSm90INS1_25CollectiveMainloopFwdSm90ILi2EN4cute5tupleIJNS5_1CILi1EEES8_S8_EEENS6_IJNS7_ILi192EEENS7_ILi144EEENS7_ILi96EEEEEELi96ENS_10bfloat16_tEfNS_4arch4Sm90ELb0ELb0ELb1ELb0ELb0ELb0ELb0ELb0ELb1ELb1ELb1ELb0EEENS1_21CollectiveEpilogueFwdINS6_IJSA_SC_SB_EEES9_SE_SG_Li384ELb0ELb1ELb1ELb0EEENS1_19SingleTileSchedulerILb0ELb1ELb1ELi192EEEEEEEEEvNT_6ParamsE:
        .type           _ZN7cutlass13device_kernelIN5flash11enable_sm90INS1_16FlashAttnFwdSm90INS1_25CollectiveMainloopFwdSm90ILi2EN4cute5tupleIJNS5_1CILi1EEES8_S8_EEENS6_IJNS7_ILi192EEENS7_ILi144EEENS7_ILi96EEEEEELi96ENS_10bfloat16_tEfNS_4arch4Sm90ELb0ELb0ELb1ELb0ELb0ELb0ELb0ELb0ELb1ELb1ELb1ELb0EEENS1_21CollectiveEpilogueFwdINS6_IJSA_SC_SB_EEES9_SE_SG_Li384ELb0ELb1ELb1ELb0EEENS1_19SingleTileSchedulerILb0ELb1ELb1ELi192EEEEEEEEEvNT_6ParamsE,@function
        .size           _ZN7cutlass13device_kernelIN5flash11enable_sm90INS1_16FlashAttnFwdSm90INS1_25CollectiveMainloopFwdSm90ILi2EN4cute5tupleIJNS5_1CILi1EEES8_S8_EEENS6_IJNS7_ILi192EEENS7_ILi144EEENS7_ILi96EEEEEELi96ENS_10bfloat16_tEfNS_4arch4Sm90ELb0ELb0ELb1ELb0ELb0ELb0ELb0ELb0ELb1ELb1ELb1ELb0EEENS1_21CollectiveEpilogueFwdINS6_IJSA_SC_SB_EEES9_SE_SG_Li384ELb0ELb1ELb1ELb0EEENS1_19SingleTileSchedulerILb0ELb1ELb1ELi192EEEEEEEEEvNT_6ParamsE,(.L_x_9 - _ZN7cutlass13device_kernelIN5flash11enable_sm90INS1_16FlashAttnFwdSm90INS1_25CollectiveMainloopFwdSm90ILi2EN4cute5tupleIJNS5_1CILi1EEES8_S8_EEENS6_IJNS7_ILi192EEENS7_ILi144EEENS7_ILi96EEEEEELi96ENS_10bfloat16_tEfNS_4arch4Sm90ELb0ELb0ELb1ELb0ELb0ELb0ELb0ELb0ELb1ELb1ELb1ELb0EEENS1_21CollectiveEpilogueFwdINS6_IJSA_SC_SB_EEES9_SE_SG_Li384ELb0ELb1ELb1ELb0EEENS1_19SingleTileSchedulerILb0ELb1ELb1ELi192EEEEEEEEEvNT_6ParamsE)
        .other          _ZN7cutlass13device_kernelIN5flash11enable_sm90INS1_16FlashAttnFwdSm90INS1_25CollectiveMainloopFwdSm90ILi2EN4cute5tupleIJNS5_1CILi1EEES8_S8_EEENS6_IJNS7_ILi192EEENS7_ILi144EEENS7_ILi96EEEEEELi96ENS_10bfloat16_tEfNS_4arch4Sm90ELb0ELb0ELb1ELb0ELb0ELb0ELb0ELb0ELb1ELb1ELb1ELb0EEENS1_21CollectiveEpilogueFwdINS6_IJSA_SC_SB_EEES9_SE_SG_Li384ELb0ELb1ELb1ELb0EEENS1_19SingleTileSchedulerILb0ELb1ELb1ELi192EEEEEEEEEvNT_6ParamsE,@"STO_CUDA_ENTRY STV_DEFAULT"
_ZN7cutlass13device_kernelIN5flash11enable_sm90INS1_16FlashAttnFwdSm90INS1_25CollectiveMainloopFwdSm90ILi2EN4cute5tupleIJNS5_1CILi1EEES8_S8_EEENS6_IJNS7_ILi192EEENS7_ILi144EEENS7_ILi96EEEEEELi96ENS_10bfloat16_tEfNS_4arch4Sm90ELb0ELb0ELb1ELb0ELb0ELb0ELb0ELb0ELb1ELb1ELb1ELb0EEENS1_21CollectiveEpilogueFwdINS6_IJSA_SC_SB_EEES9_SE_SG_Li384ELb0ELb1ELb1ELb0EEENS1_19SingleTileSchedulerILb0ELb1ELb1ELi192EEEEEEEEEvNT_6ParamsE:
[----:B------:R-:W-:Y:S01]  /*0000*/  LDC R1, c[0x0][0x37c] ;  /* 0x0000df00ff017b82 */ /* 0x000fe20000000800 */
[----:B------:R-:W-:Y:S05]  /*0010*/  EXIT ;  /* 0x000000000000794d */ /* 0x000fea0003800000 */
.L_x_0:
[----:B------:R-:W-:-:S00]  /*0020*/  BRA `(.L_x_0) ;  /* 0xfffffffc00fc7947 */ /* 0x000fc0000383ffff */
[----:B------:R-:W-:-:S00]  /*0030*/  NOP ;  /* 0x0000000000007918 */ /* 0x000fc00000000000 */
        /* <DEDUP_REMOVED lines=12> */
.L_x_9:


//--------------------- .text._ZN7cutlass13device_kernelIN5flash11enable_sm90INS1_16FlashAttnFwdSm90INS1_25CollectiveMainloopFwdSm90ILi2EN4cute5tupleIJNS5_1CILi1EEES8_S8_EEENS6_IJNS7_ILi192EEENS7_ILi144EEENS7_ILi96EEEEEELi96ENS_10bfloat16_tEfNS_4arch4Sm90ELb0ELb0ELb1ELb1ELb0ELb0ELb0ELb0ELb1ELb1ELb1ELb0EEENS1_21CollectiveEpilogueFwdINS6_IJSA_SC_SB_EEES9_SE_SG_Li384ELb1ELb1ELb1ELb0EEENS1_36VarlenDynamicPersistentTileSchedulerILi192ELi144ELi384ELi128ELb1ELb1ELb1ELb0ELb1ELb1EEEEEEEEEvNT_6ParamsE --------------------------
	.section	.text._ZN7cutlass13device_kernelIN5flash11enable_sm90INS1_16FlashAttnFwdSm90INS1_25CollectiveMainloopFwdSm90ILi2EN4cute5tupleIJNS5_1CILi1EEES8_S8_EEENS6_IJNS7_ILi192EEENS7_ILi144EEENS7_ILi96EEEEEELi96ENS_10bfloat16_tEfNS_4arch4Sm90ELb0ELb0ELb1ELb1ELb0ELb0ELb0ELb0ELb1ELb1ELb1ELb0EEENS1_21CollectiveEpilogueFwdINS6_IJSA_SC_SB_EEES9_SE_SG_Li384ELb1ELb1ELb1ELb0EEENS1_36VarlenDynamicPersistentTileSchedulerILi192ELi144ELi384ELi128ELb1ELb1ELb1ELb0ELb1ELb1EEEEEEEEEvNT_6ParamsE,"ax",@progbits
	.align	128
.text._ZN7cutlass13device_kernelIN5flash11enable_sm90INS1_16FlashAttnFwdSm90INS1_25CollectiveMainloopFwdSm90ILi2EN4cute5tupleIJNS5_1CILi1EEES8_S8_EEENS6_IJNS7_ILi192EEENS7_ILi144EEENS7_ILi96EEEEEELi96ENS_10bfloat16_tEfNS_4arch4Sm90ELb0ELb0ELb1ELb1ELb0ELb0ELb0ELb0ELb1ELb1ELb1ELb0EEENS1_21CollectiveEpilogueFwdINS6_IJSA_SC_SB_EEES9_SE_SG_Li384ELb1ELb1ELb1ELb0EEENS1_36VarlenDynamicPersistentTileSchedulerILi192ELi144ELi384ELi128ELb1ELb1ELb1ELb0ELb1ELb1EEEEEEEEEvNT_6ParamsE:
        .type           _ZN7cutlass13device_kernelIN5flash11enable_sm90INS1_16FlashAttnFwdSm90INS1_25CollectiveMainloopFwdSm90ILi2EN4cute5tupleIJNS5_1CILi1EEES8_S8_EEENS6_IJNS7_ILi192EEENS7_ILi144EEENS7_ILi96EEEEEELi96ENS_10bfloat16_tEfNS_4arch4Sm90ELb0ELb0ELb1ELb1ELb0ELb0ELb0ELb0ELb1ELb1ELb1ELb0EEENS1_21CollectiveEpilogueFwdINS6_IJSA_SC_SB_EEES9_SE_SG_Li384ELb1ELb1ELb1ELb0EEENS1_36VarlenDynamicPersistentTileSchedulerILi192ELi144ELi384ELi128ELb1ELb1ELb1ELb0ELb1ELb1EEEEEEEEEvNT_6ParamsE,@function
        .size           _ZN7cutlass13device_kernelIN5flash11enable_sm90INS1_16FlashAttnFwdSm90INS1_25CollectiveMainloopFwdSm90ILi2EN4cute5tupleIJNS5_1CILi1EEES8_S8_EEENS6_IJNS7_ILi192EEENS7_ILi144EEENS7_ILi96EEEEEELi96ENS_10bfloat16_tEfNS_4arch4Sm90ELb0ELb0ELb1ELb1ELb0ELb0ELb0ELb0ELb1ELb1ELb1ELb0EEENS1_21CollectiveEpilogueFwdINS6_IJSA_SC_SB_EEES9_SE_SG_Li384ELb1ELb1ELb1ELb0EEENS1_36VarlenDynamicPersistentTileSchedulerILi192ELi144ELi384ELi128ELb1ELb1ELb1ELb0ELb1ELb1EEEEEEEEEvNT_6ParamsE,(.L_x_10 - _ZN7cutlass13device_kernelIN5flash11enable_sm90INS1_16FlashAttnFwdSm90INS1_25CollectiveMainloopFwdSm90ILi2EN4cute5tupleIJNS5_1CILi1EEES8_S8_EEENS6_IJNS7_ILi192EEENS7_ILi144EEENS7_ILi96EEEEEELi96ENS_10bfloat16_tEfNS_4arch4Sm90ELb0ELb0ELb1ELb1ELb0ELb0ELb0ELb0ELb1ELb1ELb1ELb0EEENS1_21CollectiveEpilogueFwdINS6_IJSA_SC_SB_EEES9_SE_SG_Li384ELb1ELb1ELb1ELb0EEENS1_36VarlenDynamicPersistentTileSchedulerILi192ELi144ELi384ELi128ELb1ELb1ELb1ELb0ELb1ELb1EEEEEEEEEvNT_6ParamsE)
        .other          _ZN7cutlass13device_kernelIN5flash11enable_sm90INS1_16FlashAttnFwdSm90INS1_25CollectiveMainloopFwdSm90ILi2EN4cute5tupleIJNS5_1CILi1EEES8_S8_EEENS6_IJNS7_ILi192EEENS7_ILi144EEENS7_ILi96EEEEEELi96ENS_10bfloat16_tEfNS_4arch4Sm90ELb0ELb0ELb1ELb1ELb0ELb0ELb0ELb0ELb1ELb1ELb1ELb0EEENS1_21CollectiveEpilogueFwdINS6_IJSA_SC_SB_EEES9_SE_SG_Li384ELb1ELb1ELb1ELb0EEENS1_36VarlenDynamicPersistentTileSchedulerILi192ELi144ELi384ELi128ELb1ELb1ELb1ELb0ELb1ELb1EEEEEEEEEvNT_6ParamsE,@"STO_CUDA_ENTRY STV_DEFAULT"
_ZN7cutlass13device_kernelIN5flash11enable_sm90INS1_16FlashAttnFwdSm90INS1_25CollectiveMainloopFwdSm90ILi2EN4cute5tupleIJNS5_1CILi1EEES8_S8_EEENS6_IJNS7_ILi192EEENS7_ILi144EEENS7_ILi96EEEEEELi96ENS_10bfloat16_tEfNS_4arch4Sm90ELb0ELb0ELb1ELb1ELb0ELb0ELb0ELb0ELb1ELb1ELb1ELb0EEENS1_21CollectiveEpilogueFwdINS6_IJSA_SC_SB_EEES9_SE_SG_Li384ELb1ELb1ELb1ELb0EEENS1_36VarlenDynamicPersistentTileSchedulerILi192ELi144ELi384ELi128ELb1ELb1ELb1ELb0ELb1ELb1EEEEEEEEEvNT_6ParamsE:
[----:B------:R-:W-:Y:S01]  /*0000*/  LDC R1, c[0x0][0x37c] ;  /* 0x0000df00ff017b82 */ /* 0x000fe20000000800 */
[----:B------:R-:W-:Y:S05]  /*0010*/  EXIT ;  /* 0x000000000000794d */ /* 0x000fea0003800000 */
.L_x_1:
        /* <DEDUP_REMOVED lines=14> */
.L_x_10:


//--------------------- .text._ZN7cutlass13device_kernelIN5flash11enable_sm90INS1_16FlashAttnFwdSm90INS1_25CollectiveMainloopFwdSm90ILi2EN4cute5tupleIJNS5_1CILi1EEES8_S8_EEENS6_IJNS7_ILi192EEENS7_ILi144EEENS7_ILi96EEEEEELi96ENS_10bfloat16_tEfNS_4arch4Sm90ELb0ELb0ELb1ELb1ELb0ELb1ELb0ELb0ELb1ELb1ELb1ELb0EEENS1_21CollectiveEpilogueFwdINS6_IJSA_SC_SB_EEES9_SE_SG_Li384ELb1ELb1ELb1ELb0EEENS1_36VarlenDynamicPersistentTileSchedulerILi192ELi144ELi384ELi128ELb1ELb1ELb1ELb0ELb1ELb1EEEEEEEEEvNT_6ParamsE --------------------------
	.section	.text._ZN7cutlass13device_kernelIN5flash11enable_sm90INS1_16FlashAttnFwdSm90INS1_25CollectiveMainloopFwdSm90ILi2EN4cute5tupleIJNS5_1CILi1EEES8_S8_EEENS6_IJNS7_ILi192EEENS7_ILi144EEENS7_ILi96EEEEEELi96ENS_10bfloat16_tEfNS_4arch4Sm90ELb0ELb0ELb1ELb1ELb0ELb1ELb0ELb0ELb1ELb1ELb1ELb0EEENS1_21CollectiveEpilogueFwdINS6_IJSA_SC_SB_EEES9_SE_SG_Li384ELb1ELb1ELb1ELb0EEENS1_36VarlenDynamicPersistentTileSchedulerILi192ELi144ELi384ELi128ELb1ELb1ELb1ELb0ELb1ELb1EEEEEEEEEvNT_6ParamsE,"ax",@progbits
	.align	128
.text._ZN7cutlass13device_kernelIN5flash11enable_sm90INS1_16FlashAttnFwdSm90INS1_25CollectiveMainloopFwdSm90ILi2EN4cute5tupleIJNS5_1CILi1EEES8_S8_EEENS6_IJNS7_ILi192EEENS7_ILi144EEENS7_ILi96EEEEEELi96ENS_10bfloat16_tEfNS_4arch4Sm90ELb0ELb0ELb1ELb1ELb0ELb1ELb0ELb0ELb1ELb1ELb1ELb0EEENS1_21CollectiveEpilogueFwdINS6_IJSA_SC_SB_EEES9_SE_SG_Li384ELb1ELb1ELb1ELb0EEENS1_36VarlenDynamicPersistentTileSchedulerILi192ELi144ELi384ELi128ELb1ELb1ELb1ELb0ELb1ELb1EEEEEEEEEvNT_6ParamsE:
        .type           _ZN7cutlass13device_kernelIN5flash11enable_sm90INS1_16FlashAttnFwdSm90INS1_25CollectiveMainloopFwdSm90ILi2EN4cute5tupleIJNS5_1CILi1EEES8_S8_EEENS6_IJNS7_ILi192EEENS7_ILi144EEENS7_ILi96EEEEEELi96ENS_10bfloat16_tEfNS_4arch4Sm90ELb0ELb0ELb1ELb1ELb0ELb1ELb0ELb0ELb1ELb1ELb1ELb0EEENS1_21CollectiveEpilogueFwdINS6_IJSA_SC_SB_EEES9_SE_SG_Li384ELb1ELb1ELb1ELb0EEENS1_36VarlenDynamicPersistentTileSchedulerILi192ELi144ELi384ELi128ELb1ELb1ELb1ELb0ELb1ELb1EEEEEEEEEvNT_6ParamsE,@function
        .size           _ZN7cutlass13device_kernelIN5flash11enable_sm90INS1_16FlashAttnFwdSm90INS1_25CollectiveMainloopFwdSm90ILi2EN4cute5tupleIJNS5_1CILi1EEES8_S8_EEENS6_IJNS7_ILi192EEENS7_ILi144EEENS7_ILi96EEEEEELi96ENS_10bfloat16_tEfNS_4arch4Sm90ELb0ELb0ELb1ELb1ELb0ELb1ELb0ELb0ELb1ELb1ELb1ELb0EEENS1_21CollectiveEpilogueFwdINS6_IJSA_SC_SB_EEES9_SE_SG_Li384ELb1ELb1ELb1ELb0EEENS1_36VarlenDynamicPersistentTileSchedulerILi192ELi144ELi384ELi128ELb1ELb1ELb1ELb0ELb1ELb1EEEEEEEEEvNT_6ParamsE,(.L_x_11 - _ZN7cutlass13device_kernelIN5flash11enable_sm90INS1_16FlashAttnFwdSm90INS1_25CollectiveMainloopFwdSm90ILi2EN4cute5tupleIJNS5_1CILi1EEES8_S8_EEENS6_IJNS7_ILi192EEENS7_ILi144EEENS7_ILi96EEEEEELi96ENS_10bfloat16_tEfNS_4arch4Sm90ELb0ELb0ELb1ELb1ELb0ELb1ELb0ELb0ELb1ELb1ELb1ELb0EEENS1_21CollectiveEpilogueFwdINS6_IJSA_SC_SB_EEES9_SE_SG_Li384ELb1ELb1ELb1ELb0EEENS1_36VarlenDynamicPersistentTileSchedulerILi192ELi144ELi384ELi128ELb1ELb1ELb1ELb0ELb1ELb1EEEEEEEEEvNT_6ParamsE)
        .other          _ZN7cutlass13device_kernelIN5flash11enable_sm90INS1_16FlashAttnFwdSm90INS1_25CollectiveMainloopFwdSm90ILi2EN4cute5tupleIJNS5_1CILi1EEES8_S8_EEENS6_IJNS7_ILi192EEENS7_ILi144EEENS7_ILi96EEEEEELi96ENS_10bfloat16_tEfNS_4arch4Sm90ELb0ELb0ELb1ELb1ELb0ELb1ELb0ELb0ELb1ELb1ELb1ELb0EEENS1_21CollectiveEpilogueFwdINS6_IJSA_SC_SB_EEES9_SE_SG_Li384ELb1ELb1ELb1ELb0EEENS1_36VarlenDynamicPersistentTileSchedulerILi192ELi144ELi384ELi128ELb1ELb1ELb1ELb0ELb1ELb1EEEEEEEEEvNT_6ParamsE,@"STO_CUDA_ENTRY STV_DEFAULT"
_ZN7cutlass13device_kernelIN5flash11enable_sm90INS1_16FlashAttnFwdSm90INS1_25CollectiveMainloopFwdSm90ILi2EN4cute5tupleIJNS5_1CILi1EEES8_S8_EEENS6_IJNS7_ILi192EEENS7_ILi144EEENS7_ILi96EEEEEELi96ENS_10bfloat16_tEfNS_4arch4Sm90ELb0ELb0ELb1ELb1ELb0ELb1ELb0ELb0ELb1ELb1ELb1ELb0EEENS1_21CollectiveEpilogueFwdINS6_IJSA_SC_SB_EEES9_SE_SG_Li384ELb1ELb1ELb1ELb0EEENS1_36VarlenDynamicPersistentTileSchedulerILi192ELi144ELi384ELi128ELb1ELb1ELb1ELb0ELb1ELb1EEEEEEEEEvNT_6ParamsE:
[----:B------:R-:W-:Y:S01]  /*0000*/  LDC R1, c[0x0][0x37c] ;  /* 0x0000df00ff017b82 */ /* 0x000fe20000000800 */
[----:B------:R-:W-:Y:S05]  /*0010*/  EXIT ;  /* 0x000000000000794d */ /* 0x000fea0003800000 */
.L_x_2:
        /* <DEDUP_REMOVED lines=14> */
.L_x_11:


//--------------------- .text._ZN7cutlass13device_kernelIN5flash11enable_sm90INS1_16FlashAttnFwdSm90INS1_25CollectiveMainloopFwdSm90ILi2EN4cute5tupleIJNS5_1CILi1EEES8_S8_EEENS6_IJNS7_ILi192EEENS7_ILi128EEENS7_ILi96EEEEEELi96ENS_10bfloat16_tEfNS_4arch4Sm90ELb0ELb1ELb1ELb0ELb0ELb0ELb0ELb0ELb1ELb1ELb1ELb0EEENS1_21CollectiveEpilogueFwdINS6_IJSA_SC_SB_EEES9_SE_SG_Li384ELb0ELb1ELb1ELb0EEENS1_19SingleTileSchedulerILb0ELb1ELb1ELi192EEEEEEEEEvNT_6ParamsE --------------------------
	.section	.text._ZN7cutlass13device_kernelIN5flash11enable_sm90INS1_16FlashAttnFwdSm90INS1_25CollectiveMainloopFwdSm90ILi2EN4cute5tupleIJNS5_1CILi1EEES8_S8_EEENS6_IJNS7_ILi192EEENS7_ILi128EEENS7_ILi96EEEEEELi96ENS_10bfloat16_tEfNS_4arch4Sm90ELb0ELb1ELb1ELb0ELb0ELb0ELb0ELb0ELb1ELb1ELb1ELb0EEENS1_21CollectiveEpilogueFwdINS6_IJSA_SC_SB_EEES9_SE_SG_Li384ELb0ELb1ELb1ELb0EEENS1_19SingleTileSchedulerILb0ELb1ELb1ELi192EEEEEEEEEvNT_6ParamsE,"ax",@progbits
	.align	128
.text._ZN7cutlass13device_kernelIN5flash11enable_sm90INS1_16FlashAttnFwdSm90INS1_25CollectiveMainloopFwdSm90ILi2EN4cute5tupleIJNS5_1CILi1EEES8_S8_EEENS6_IJNS7_ILi192EEENS7_ILi128EEENS7_ILi96EEEEEELi96ENS_10bfloat16_tEfNS_4arch4Sm90ELb0ELb1ELb1ELb0ELb0ELb0ELb0ELb0ELb1ELb1ELb1ELb0EEENS1_21CollectiveEpilogueFwdINS6_IJSA_SC_SB_EEES9_SE_SG_Li384ELb0ELb1ELb1ELb0EEENS1_19SingleTileSchedulerILb0ELb1ELb1ELi192EEEEEEEEEvNT_6ParamsE:
        .type           _ZN7cutlass13device_kernelIN5flash11enable_sm90INS1_16FlashAttnFwdSm90INS1_25CollectiveMainloopFwdSm90ILi2EN4cute5tupleIJNS5_1CILi1EEES8_S8_EEENS6_IJNS7_ILi192EEENS7_ILi128EEENS7_ILi96EEEEEELi96ENS_10bfloat16_tEfNS_4arch4Sm90ELb0ELb1ELb1ELb0ELb0ELb0ELb0ELb0ELb1ELb1ELb1ELb0EEENS1_21CollectiveEpilogueFwdINS6_IJSA_SC_SB_EEES9_SE_SG_Li384ELb0ELb1ELb1ELb0EEENS1_19SingleTileSchedulerILb0ELb1ELb1ELi192EEEEEEEEEvNT_6ParamsE,@function
        .size           _ZN7cutlass13device_kernelIN5flash11enable_sm90INS1_16FlashAttnFwdSm90INS1_25CollectiveMainloopFwdSm90ILi2EN4cute5tupleIJNS5_1CILi1EEES8_S8_EEENS6_IJNS7_ILi192EEENS7_ILi128EEENS7_ILi96EEEEEELi96ENS_10bfloat16_tEfNS_4arch4Sm90ELb0ELb1ELb1ELb0ELb0ELb0ELb0ELb0ELb1ELb1ELb1ELb0EEENS1_21CollectiveEpilogueFwdINS6_IJSA_SC_SB_EEES9_SE_SG_Li384ELb0ELb1ELb1ELb0EEENS1_19SingleTileSchedulerILb0ELb1ELb1ELi192EEEEEEEEEvNT_6ParamsE,(.L_x_12 - _ZN7cutlass13device_kernelIN5flash11enable_sm90INS1_16FlashAttnFwdSm90INS1_25CollectiveMainloopFwdSm90ILi2EN4cute5tupleIJNS5_1CILi1EEES8_S8_EEENS6_IJNS7_ILi192EEENS7_ILi128EEENS7_ILi96EEEEEELi96ENS_10bfloat16_tEfNS_4arch4Sm90ELb0ELb1ELb1ELb0ELb0ELb0ELb0ELb0ELb1ELb1ELb1ELb0EEENS1_21CollectiveEpilogueFwdINS6_IJSA_SC_SB_EEES9_SE_SG_Li384ELb0ELb1ELb1ELb0EEENS1_19SingleTileSchedulerILb0ELb1ELb1ELi192EEEEEEEEEvNT_6ParamsE)
        .other          _ZN7cutlass13device_kernelIN5flash11enable_sm90INS1_16FlashAttnFwdSm90INS1_25CollectiveMainloopFwdSm90ILi2EN4cute5tupleIJNS5_1CILi1EEES8_S8_EEENS6_IJNS7_ILi192EEENS7_ILi128EEENS7_ILi96EEEEEELi96ENS_10bfloat16_tEfNS_4arch4Sm90ELb0ELb1ELb1ELb0ELb0ELb0ELb0ELb0ELb1ELb1ELb1ELb0EEENS1_21CollectiveEpilogueFwdINS6_IJSA_SC_SB_EEES9_SE_SG_Li384ELb0ELb1ELb1ELb0EEENS1_19SingleTileSchedulerILb0ELb1ELb1ELi192EEEEEEEEEvNT_6ParamsE,@"STO_CUDA_ENTRY STV_DEFAULT"
_ZN7cutlass13device_kernelIN5flash11enable_sm90INS1_16FlashAttnFwdSm90INS1_25CollectiveMainloopFwdSm90ILi2EN4cute5tupleIJNS5_1CILi1EEES8_S8_EEENS6_IJNS7_ILi192EEENS7_ILi128EEENS7_ILi96EEEEEELi96ENS_10bfloat16_tEfNS_4arch4Sm90ELb0ELb1ELb1ELb0ELb0ELb0ELb0ELb0ELb1ELb1ELb1ELb0EEENS1_21CollectiveEpilogueFwdINS6_IJSA_SC_SB_EEES9_SE_SG_Li384ELb0ELb1ELb1ELb0EEENS1_19SingleTileSchedulerILb0ELb1ELb1ELi192EEEEEEEEEvNT_6ParamsE:
[----:B------:R-:W-:Y:S01]  /*0000*/  LDC R1, c[0x0][0x37c] ;  /* 0x0000df00ff017b82 */ /* 0x000fe20000000800 */
[----:B------:R-:W-:Y:S05]  /*0010*/  EXIT ;  /* 0x000000000000794d */ /* 0x000fea0003800000 */
.L_x_3:
        /* <DEDUP_REMOVED lines=14> */
.L_x_12:


//--------------------- .text._ZN7cutlass13device_kernelIN5flash11enable_sm90INS1_16FlashAttnFwdSm90INS1_25CollectiveMainloopFwdSm90ILi2EN4cute5tupleIJNS5_1CILi1EEES8_S8_EEENS6_IJNS7_ILi192EEENS7_ILi128EEENS7_ILi96EEEEEELi96ENS_10bfloat16_tEfNS_4arch4Sm90ELb0ELb1ELb1ELb1ELb0ELb0ELb0ELb0ELb1ELb1ELb1ELb0EEENS1_21CollectiveEpilogueFwdINS6_IJSA_SC_SB_EEES9_SE_SG_Li384ELb1ELb1ELb1ELb0EEENS1_36VarlenDynamicPersistentTileSchedulerILi192ELi128ELi384ELi128ELb1ELb1ELb1ELb1ELb0ELb1EEEEEEEEEvNT_6ParamsE --------------------------
	.section	.text._ZN7cutlass13device_kernelIN5flash11enable_sm90INS1_16FlashAttnFwdSm90INS1_25CollectiveMainloopFwdSm90ILi2EN4cute5tupleIJNS5_1CILi1EEES8_S8_EEENS6_IJNS7_ILi192EEENS7_ILi128EEENS7_ILi96EEEEEELi96ENS_10bfloat16_tEfNS_4arch4Sm90ELb0ELb1ELb1ELb1ELb0ELb0ELb0ELb0ELb1ELb1ELb1ELb0EEENS1_21CollectiveEpilogueFwdINS6_IJSA_SC_SB_EEES9_SE_SG_Li384ELb1ELb1ELb1ELb0EEENS1_36VarlenDynamicPersistentTileSchedulerILi192ELi128ELi384ELi128ELb1ELb1ELb1ELb1ELb0ELb1EEEEEEEEEvNT_6ParamsE,"ax",@progbits
	.align	128
.text._ZN7cutlass13device_kernelIN5flash11enable_sm90INS1_16FlashAttnFwdSm90INS1_25CollectiveMainloopFwdSm90ILi2EN4cute5tupleIJNS5_1CILi1EEES8_S8_EEENS6_IJNS7_ILi192EEENS7_ILi128EEENS7_ILi96EEEEEELi96ENS_10bfloat16_tEfNS_4arch4Sm90ELb0ELb1ELb1ELb1ELb0ELb0ELb0ELb0ELb1ELb1ELb1ELb0EEENS1_21CollectiveEpilogueFwdINS6_IJSA_SC_SB_EEES9_SE_SG_Li384ELb1ELb1ELb1ELb0EEENS1_36VarlenDynamicPersistentTileSchedulerILi192ELi128ELi384ELi128ELb1ELb1ELb1ELb1ELb0ELb1EEEEEEEEEvNT_6ParamsE:
        .type           _ZN7cutlass13device_kernelIN5flash11enable_sm90INS1_16FlashAttnFwdSm90INS1_25CollectiveMainloopFwdSm90ILi2EN4cute5tupleIJNS5_1CILi1EEES8_S8_EEENS6_IJNS7_ILi192EEENS7_ILi128EEENS7_ILi96EEEEEELi96ENS_10bfloat16_tEfNS_4arch4Sm90ELb0ELb1ELb1ELb1ELb0ELb0ELb0ELb0ELb1ELb1ELb1ELb0EEENS1_21CollectiveEpilogueFwdINS6_IJSA_SC_SB_EEES9_SE_SG_Li384ELb1ELb1ELb1ELb0EEENS1_36VarlenDynamicPersistentTileSchedulerILi192ELi128ELi384ELi128ELb1ELb1ELb1ELb1ELb0ELb1EEEEEEEEEvNT_6ParamsE,@function
        .size           _ZN7cutlass13device_kernelIN5flash11enable_sm90INS1_16FlashAttnFwdSm90INS1_25CollectiveMainloopFwdSm90ILi2EN4cute5tupleIJNS5_1CILi1EEES8_S8_EEENS6_IJNS7_ILi192EEENS7_ILi128EEENS7_ILi96EEEEEELi96ENS_10bfloat16_tEfNS_4arch4Sm90ELb0ELb1ELb1ELb1ELb0ELb0ELb0ELb0ELb1ELb1ELb1ELb0EEENS1_21CollectiveEpilogueFwdINS6_IJSA_SC_SB_EEES9_SE_SG_Li384ELb1ELb1ELb1ELb0EEENS1_36VarlenDynamicPersistentTileSchedulerILi192ELi128ELi384ELi128ELb1ELb1ELb1ELb1ELb0ELb1EEEEEEEEEvNT_6ParamsE,(.L_x_13 - _ZN7cutlass13device_kernelIN5flash11enable_sm90INS1_16FlashAttnFwdSm90INS1_25CollectiveMainloopFwdSm90ILi2EN4cute5tupleIJNS5_1CILi1EEES8_S8_EEENS6_IJNS7_ILi192EEENS7_ILi128EEENS7_ILi96EEEEEELi96ENS_10bfloat16_tEfNS_4arch4Sm90ELb0ELb1ELb1ELb1ELb0ELb0ELb0ELb0ELb1ELb1ELb1ELb0EEENS1_21CollectiveEpilogueFwdINS6_IJSA_SC_SB_EEES9_SE_SG_Li384ELb1ELb1ELb1ELb0EEENS1_36VarlenDynamicPersistentTileSchedulerILi192ELi128ELi384ELi128ELb1ELb1ELb1ELb1ELb0ELb1EEEEEEEEEvNT_6ParamsE)
        .other          _ZN7cutlass13device_kernelIN5flash11enable_sm90INS1_16FlashAttnFwdSm90INS1_25CollectiveMainloopFwdSm90ILi2EN4cute5tupleIJNS5_1CILi1EEES8_S8_EEENS6_IJNS7_ILi192EEENS7_ILi128EEENS7_ILi96EEEEEELi96ENS_10bfloat16_tEfNS_4arch4Sm90ELb0ELb1ELb1ELb1ELb0ELb0ELb0ELb0ELb1ELb1ELb1ELb0EEENS1_21CollectiveEpilogueFwdINS6_IJSA_SC_SB_EEES9_SE_SG_Li384ELb1ELb1ELb1ELb0EEENS1_36VarlenDynamicPersistentTileSchedulerILi192ELi128ELi384ELi128ELb1ELb1ELb1ELb1ELb0ELb1EEEEEEEEEvNT_6ParamsE,@"STO_CUDA_ENTRY STV_DEFAULT"
_ZN7cutlass13device_kernelIN5flash11enable_sm90INS1_16FlashAttnFwdSm90INS1_25CollectiveMainloopFwdSm90ILi2EN4cute5tupleIJNS5_1CILi1EEES8_S8_EEENS6_IJNS7_ILi192EEENS7_ILi128EEENS7_ILi96EEEEEELi96ENS_10bfloat16_tEfNS_4arch4Sm90ELb0ELb1ELb1ELb1ELb0ELb0ELb0ELb0ELb1ELb1ELb1ELb0EEENS1_21CollectiveEpilogueFwdINS6_IJSA_SC_SB_EEES9_SE_SG_Li384ELb1ELb1ELb1ELb0EEENS1_36VarlenDynamicPersistentTileSchedulerILi192ELi128ELi384ELi128ELb1ELb1ELb1ELb1ELb0ELb1EEEEEEEEEvNT_6ParamsE:
[----:B------:R-:W-:Y:S01]  /*0000*/  LDC R1, c[0x0][0x37c] ;  /* 0x0000df00ff017b82 */ /* 0x000fe20000000800 */
[----:B------:R-:W-:Y:S05]  /*0010*/  EXIT ;  /* 0x000000000000794d */ /* 0x000fea0003800000 */
.L_x_4:
        /* <DEDUP_REMOVED lines=14> */
.L_x_13:


//--------------------- .text._ZN7cutlass13device_kernelIN5flash11enable_sm90INS1_16FlashAttnFwdSm90INS1_25CollectiveMainloopFwdSm90ILi2EN4cute5tupleIJNS5_1CILi1EEES8_S8_EEENS6_IJNS7_ILi192EEENS7_ILi128EEENS7_ILi96EEEEEELi96ENS_10bfloat16_tEfNS_4arch4Sm90ELb0ELb1ELb1ELb1ELb0ELb1ELb0ELb0ELb1ELb1ELb1ELb0EEENS1_21CollectiveEpilogueFwdINS6_IJSA_SC_SB_EEES9_SE_SG_Li384ELb1ELb1ELb1ELb0EEENS1_36VarlenDynamicPersistentTileSchedulerILi192ELi128ELi384ELi128ELb1ELb1ELb1ELb1ELb0ELb1EEEEEEEEEvNT_6ParamsE --------------------------
	.section	.text._ZN7cutlass13device_kernelIN5flash11enable_sm90INS1_16FlashAttnFwdSm90INS1_25CollectiveMainloopFwdSm90ILi2EN4cute5tupleIJNS5_1CILi1EEES8_S8_EEENS6_IJNS7_ILi192EEENS7_ILi128EEENS7_ILi96EEEEEELi96ENS_10bfloat16_tEfNS_4arch4Sm90ELb0ELb1ELb1ELb1ELb0ELb1ELb0ELb0ELb1ELb1ELb1ELb0EEENS1_21CollectiveEpilogueFwdINS6_IJSA_SC_SB_EEES9_SE_SG_Li384ELb1ELb1ELb1ELb0EEENS1_36VarlenDynamicPersistentTileSchedulerILi192ELi128ELi384ELi128ELb1ELb1ELb1ELb1ELb0ELb1EEEEEEEEEvNT_6ParamsE,"ax",@progbits
	.align	128
.text._ZN7cutlass13device_kernelIN5flash11enable_sm90INS1_16FlashAttnFwdSm90INS1_25CollectiveMainloopFwdSm90ILi2EN4cute5tupleIJNS5_1CILi1EEES8_S8_EEENS6_IJNS7_ILi192EEENS7_ILi128EEENS7_ILi96EEEEEELi96ENS_10bfloat16_tEfNS_4arch4Sm90ELb0ELb1ELb1ELb1ELb0ELb1ELb0ELb0ELb1ELb1ELb1ELb0EEENS1_21CollectiveEpilogueFwdINS6_IJSA_SC_SB_EEES9_SE_SG_Li384ELb1ELb1ELb1ELb0EEENS1_36VarlenDynamicPersistentTileSchedulerILi192ELi128ELi384ELi128ELb1ELb1ELb1ELb1ELb0ELb1EEEEEEEEEvNT_6ParamsE:
        .type           _ZN7cutlass13device_kernelIN5flash11enable_sm90INS1_16FlashAttnFwdSm90INS1_25CollectiveMainloopFwdSm90ILi2EN4cute5tupleIJNS5_1CILi1EEES8_S8_EEENS6_IJNS7_ILi192EEENS7_ILi128EEENS7_ILi96EEEEEELi96ENS_10bfloat16_tEfNS_4arch4Sm90ELb0ELb1ELb1ELb1ELb0ELb1ELb0ELb0ELb1ELb1ELb1ELb0EEENS1_21CollectiveEpilogueFwdINS6_IJSA_SC_SB_EEES9_SE_SG_Li384ELb1ELb1ELb1ELb0EEENS1_36VarlenDynamicPersistentTileSchedulerILi192ELi128ELi384ELi128ELb1ELb1ELb1ELb1ELb0ELb1EEEEEEEEEvNT_6ParamsE,@function
        .size           _ZN7cutlass13device_kernelIN5flash11enable_sm90INS1_16FlashAttnFwdSm90INS1_25CollectiveMainloopFwdSm90ILi2EN4cute5tupleIJNS5_1CILi1EEES8_S8_EEENS6_IJNS7_ILi192EEENS7_ILi128EEENS7_ILi96EEEEEELi96ENS_10bfloat16_tEfNS_4arch4Sm90ELb0ELb1ELb1ELb1ELb0ELb1ELb0ELb0ELb1ELb1ELb1ELb0EEENS1_21CollectiveEpilogueFwdINS6_IJSA_SC_SB_EEES9_SE_SG_Li384ELb1ELb1ELb1ELb0EEENS1_36VarlenDynamicPersistentTileSchedulerILi192ELi128ELi384ELi128ELb1ELb1ELb1ELb1ELb0ELb1EEEEEEEEEvNT_6ParamsE,(.L_x_14 - _ZN7cutlass13device_kernelIN5flash11enable_sm90INS1_16FlashAttnFwdSm90INS1_25CollectiveMainloopFwdSm90ILi2EN4cute5tupleIJNS5_1CILi1EEES8_S8_EEENS6_IJNS7_ILi192EEENS7_ILi128EEENS7_ILi96EEEEEELi96ENS_10bfloat16_tEfNS_4arch4Sm90ELb0ELb1ELb1ELb1ELb0ELb1ELb0ELb0ELb1ELb1ELb1ELb0EEENS1_21CollectiveEpilogueFwdINS6_IJSA_SC_SB_EEES9_SE_SG_Li384ELb1ELb1ELb1ELb0EEENS1_36VarlenDynamicPersistentTileSchedulerILi192ELi128ELi384ELi128ELb1ELb1ELb1ELb1ELb0ELb1EEEEEEEEEvNT_6ParamsE)
        .other          _ZN7cutlass13device_kernelIN5flash11enable_sm90INS1_16FlashAttnFwdSm90INS1_25CollectiveMainloopFwdSm90ILi2EN4cute5tupleIJNS5_1CILi1EEES8_S8_EEENS6_IJNS7_ILi192EEENS7_ILi128EEENS7_ILi96EEEEEELi96ENS_10bfloat16_tEfNS_4arch4Sm90ELb0ELb1ELb1ELb1ELb0ELb1ELb0ELb0ELb1ELb1ELb1ELb0EEENS1_21CollectiveEpilogueFwdINS6_IJSA_SC_SB_EEES9_SE_SG_Li384ELb1ELb1ELb1ELb0EEENS1_36VarlenDynamicPersistentTileSchedulerILi192ELi128ELi384ELi128ELb1ELb1ELb1ELb1ELb0ELb1EEEEEEEEEvNT_6ParamsE,@"STO_CUDA_ENTRY STV_DEFAULT"
_ZN7cutlass13device_kernelIN5flash11enable_sm90INS1_16FlashAttnFwdSm90INS1_25CollectiveMainloopFwdSm90ILi2EN4cute5tupleIJNS5_1CILi1EEES8_S8_EEENS6_IJNS7_ILi192EEENS7_ILi128EEENS7_ILi96EEEEEELi96ENS_10bfloat16_tEfNS_4arch4Sm90ELb0ELb1ELb1ELb1ELb0ELb1ELb0ELb0ELb1ELb1ELb1ELb0EEENS1_21CollectiveEpilogueFwdINS6_IJSA_SC_SB_EEES9_SE_SG_Li384ELb1ELb1ELb1ELb0EEENS1_36VarlenDynamicPersistentTileSchedulerILi192ELi128ELi384ELi128ELb1ELb1ELb1ELb1ELb0ELb1EEEEEEEEEvNT_6ParamsE:
[----:B------:R-:W-:Y:S01]  /*0000*/  LDC R1, c[0x0][0x37c] ;  /* 0x0000df00ff017b82 */ /* 0x000fe20000000800 */
[----:B------:R-:W-:Y:S05]  /*0010*/  EXIT ;  /* 0x000000000000794d */ /* 0x000fea0003800000 */
.L_x_5:
        /* <DEDUP_REMOVED lines=14> */
.L_x_14:


//--------------------- .text._ZN7cutlass13device_kernelIN5flash11enable_sm90INS1_16FlashAttnFwdSm90INS1_25CollectiveMainloopFwdSm90ILi2EN4cute5tupleIJNS5_1CILi1EEES8_S8_EEENS6_IJNS7_ILi192EEENS7_ILi144EEENS7_ILi96EEEEEELi96ENS_10bfloat16_tEfNS_4arch4Sm90ELb1ELb0ELb1ELb0ELb0ELb0ELb0ELb0ELb1ELb1ELb1ELb0EEENS1_21CollectiveEpilogueFwdINS6_IJSA_SC_SB_EEES9_SE_SG_Li384ELb0ELb1ELb1ELb0EEENS1_19SingleTileSchedulerILb0ELb1ELb1ELi192EEEEEEEEEvNT_6ParamsE --------------------------
	.section	.text._ZN7cutlass13device_kernelIN5flash11enable_sm90INS1_16FlashAttnFwdSm90INS1_25CollectiveMainloopFwdSm90ILi2EN4cute5tupleIJNS5_1CILi1EEES8_S8_EEENS6_IJNS7_ILi192EEENS7_ILi144EEENS7_ILi96EEEEEELi96ENS_10bfloat16_tEfNS_4arch4Sm90ELb1ELb0ELb1ELb0ELb0ELb0ELb0ELb0ELb1ELb1ELb1ELb0EEENS1_21CollectiveEpilogueFwdINS6_IJSA_SC_SB_EEES9_SE_SG_Li384ELb0ELb1ELb1ELb0EEENS1_19SingleTileSchedulerILb0ELb1ELb1ELi192EEEEEEEEEvNT_6ParamsE,"ax",@progbits
	.align	128
.text._ZN7cutlass13device_kernelIN5flash11enable_sm90INS1_16FlashAttnFwdSm90INS1_25CollectiveMainloopFwdSm90ILi2EN4cute5tupleIJNS5_1CILi1EEES8_S8_EEENS6_IJNS7_ILi192EEENS7_ILi144EEENS7_ILi96EEEEEELi96ENS_10bfloat16_tEfNS_4arch4Sm90ELb1ELb0ELb1ELb0ELb0ELb0ELb0ELb0ELb1ELb1ELb1ELb0EEENS1_21CollectiveEpilogueFwdINS6_IJSA_SC_SB_EEES9_SE_SG_Li384ELb0ELb1ELb1ELb0EEENS1_19SingleTileSchedulerILb0ELb1ELb1ELi192EEEEEEEEEvNT_6ParamsE:
        .type           _ZN7cutlass13device_kernelIN5flash11enable_sm90INS1_16FlashAttnFwdSm90INS1_25CollectiveMainloopFwdSm90ILi2EN4cute5tupleIJNS5_1CILi1EEES8_S8_EEENS6_IJNS7_ILi192EEENS7_ILi144EEENS7_ILi96EEEEEELi96ENS_10bfloat16_tEfNS_4arch4Sm90ELb1ELb0ELb1ELb0ELb0ELb0ELb0ELb0ELb1ELb1ELb1ELb0EEENS1_21CollectiveEpilogueFwdINS6_IJSA_SC_SB_EEES9_SE_SG_Li384ELb0ELb1ELb1ELb0EEENS1_19SingleTileSchedulerILb0ELb1ELb1ELi192EEEEEEEEEvNT_6ParamsE,@function
        .size           _ZN7cutlass13device_kernelIN5flash11enable_sm90INS1_16FlashAttnFwdSm90INS1_25CollectiveMainloopFwdSm90ILi2EN4cute5tupleIJNS5_1CILi1EEES8_S8_EEENS6_IJNS7_ILi192EEENS7_ILi144EEENS7_ILi96EEEEEELi96ENS_10bfloat16_tEfNS_4arch4Sm90ELb1ELb0ELb1ELb0ELb0ELb0ELb0ELb0ELb1ELb1ELb1ELb0EEENS1_21CollectiveEpilogueFwdINS6_IJSA_SC_SB_EEES9_SE_SG_Li384ELb0ELb1ELb1ELb0EEENS1_19SingleTileSchedulerILb0ELb1ELb1ELi192EEEEEEEEEvNT_6ParamsE,(.L_x_15 - _ZN7cutlass13device_kernelIN5flash11enable_sm90INS1_16FlashAttnFwdSm90INS1_25CollectiveMainloopFwdSm90ILi2EN4cute5tupleIJNS5_1CILi1EEES8_S8_EEENS6_IJNS7_ILi192EEENS7_ILi144EEENS7_ILi96EEEEEELi96ENS_10bfloat16_tEfNS_4arch4Sm90ELb1ELb0ELb1ELb0ELb0ELb0ELb0ELb0ELb1ELb1ELb1ELb0EEENS1_21CollectiveEpilogueFwdINS6_IJSA_SC_SB_EEES9_SE_SG_Li384ELb0ELb1ELb1ELb0EEENS1_19SingleTileSchedulerILb0ELb1ELb1ELi192EEEEEEEEEvNT_6ParamsE)
        .other          _ZN7cutlass13device_kernelIN5flash11enable_sm90INS1_16FlashAttnFwdSm90INS1_25CollectiveMainloopFwdSm90ILi2EN4cute5tupleIJNS5_1CILi1EEES8_S8_EEENS6_IJNS7_ILi192EEENS7_ILi144EEENS7_ILi96EEEEEELi96ENS_10bfloat16_tEfNS_4arch4Sm90ELb1ELb0ELb1ELb0ELb0ELb0ELb0ELb0ELb1ELb1ELb1ELb0EEENS1_21CollectiveEpilogueFwdINS6_IJSA_SC_SB_EEES9_SE_SG_Li384ELb0ELb1ELb1ELb0EEENS1_19SingleTileSchedulerILb0ELb1ELb1ELi192EEEEEEEEEvNT_6ParamsE,@"STO_CUDA_ENTRY STV_DEFAULT"
_ZN7cutlass13device_kernelIN5flash11enable_sm90INS1_16FlashAttnFwdSm90INS1_25CollectiveMainloopFwdSm90ILi2EN4cute5tupleIJNS5_1CILi1EEES8_S8_EEENS6_IJNS7_ILi192EEENS7_ILi144EEENS7_ILi96EEEEEELi96ENS_10bfloat16_tEfNS_4arch4Sm90ELb1ELb0ELb1ELb0ELb0ELb0ELb0ELb0ELb1ELb1ELb1ELb0EEENS1_21CollectiveEpilogueFwdINS6_IJSA_SC_SB_EEES9_SE_SG_Li384ELb0ELb1ELb1ELb0EEENS1_19SingleTileSchedulerILb0ELb1ELb1ELi192EEEEEEEEEvNT_6ParamsE:
[----:B------:R-:W-:Y:S01]  /*0000*/  LDC R1, c[0x0][0x37c] ;  /* 0x0000df00ff017b82 */ /* 0x000fe20000000800 */
[----:B------:R-:W-:Y:S05]  /*0010*/  EXIT ;  /* 0x000000000000794d */ /* 0x000fea0003800000 */
.L_x_6:
        /* <DEDUP_REMOVED lines=14> */
.L_x_15:


//--------------------- .text._ZN7cutlass13device_kernelIN5flash11enable_sm90INS1_16FlashAttnFwdSm90INS1_25CollectiveMainloopFwdSm90ILi2EN4cute5tupleIJNS5_1CILi1EEES8_S8_EEENS6_IJNS7_ILi192EEENS7_ILi144EEENS7_ILi96EEEEEELi96ENS_10bfloat16_tEfNS_4arch4Sm90ELb1ELb0ELb1ELb1ELb0ELb0ELb0ELb0ELb1ELb1ELb1ELb0EEENS1_21CollectiveEpilogueFwdINS6_IJSA_SC_SB_EEES9_SE_SG_Li384ELb1ELb1ELb1ELb0EEENS1_36VarlenDynamicPersistentTileSchedulerILi192ELi144ELi384ELi128ELb1ELb1ELb1ELb1ELb1ELb1EEEEEEEEEvNT_6ParamsE --------------------------
	.section	.text._ZN7cutlass13device_kernelIN5flash11enable_sm90INS1_16FlashAttnFwdSm90INS1_25CollectiveMainloopFwdSm90ILi2EN4cute5tupleIJNS5_1CILi1EEES8_S8_EEENS6_IJNS7_ILi192EEENS7_ILi144EEENS7_ILi96EEEEEELi96ENS_10bfloat16_tEfNS_4arch4Sm90ELb1ELb0ELb1ELb1ELb0ELb0ELb0ELb0ELb1ELb1ELb1ELb0EEENS1_21CollectiveEpilogueFwdINS6_IJSA_SC_SB_EEES9_SE_SG_Li384ELb1ELb1ELb1ELb0EEENS1_36VarlenDynamicPersistentTileSchedulerILi192ELi144ELi384ELi128ELb1ELb1ELb1ELb1ELb1ELb1EEEEEEEEEvNT_6ParamsE,"ax",@progbits
	.align	128
.text._ZN7cutlass13device_kernelIN5flash11enable_sm90INS1_16FlashAttnFwdSm90INS1_25CollectiveMainloopFwdSm90ILi2EN4cute5tupleIJNS5_1CILi1EEES8_S8_EEENS6_IJNS7_ILi192EEENS7_ILi144EEENS7_ILi96EEEEEELi96ENS_10bfloat16_tEfNS_4arch4Sm90ELb1ELb0ELb1ELb1ELb0ELb0ELb0ELb0ELb1ELb1ELb1ELb0EEENS1_21CollectiveEpilogueFwdINS6_IJSA_SC_SB_EEES9_SE_SG_Li384ELb1ELb1ELb1ELb0EEENS1_36VarlenDynamicPersistentTileSchedulerILi192ELi144ELi384ELi128ELb1ELb1ELb1ELb1ELb1ELb1EEEEEEEEEvNT_6ParamsE:
        .type           _ZN7cutlass13device_kernelIN5flash11enable_sm90INS1_16FlashAttnFwdSm90INS1_25CollectiveMainloopFwdSm90ILi2EN4cute5tupleIJNS5_1CILi1EEES8_S8_EEENS6_IJNS7_ILi192EEENS7_ILi144EEENS7_ILi96EEEEEELi96ENS_10bfloat16_tEfNS_4arch4Sm90ELb1ELb0ELb1ELb1ELb0ELb0ELb0ELb0ELb1ELb1ELb1ELb0EEENS1_21CollectiveEpilogueFwdINS6_IJSA_SC_SB_EEES9_SE_SG_Li384ELb1ELb1ELb1ELb0EEENS1_36VarlenDynamicPersistentTileSchedulerILi192ELi144ELi384ELi128ELb1ELb1ELb1ELb1ELb1ELb1EEEEEEEEEvNT_6ParamsE,@function
        .size           _ZN7cutlass13device_kernelIN5flash11enable_sm90INS1_16FlashAttnFwdSm90INS1_25CollectiveMainloopFwdSm90ILi2EN4cute5tupleIJNS5_1CILi1EEES8_S8_EEENS6_IJNS7_ILi192EEENS7_ILi144EEENS7_ILi96EEEEEELi96ENS_10bfloat16_tEfNS_4arch4Sm90ELb1ELb0ELb1ELb1ELb0ELb0ELb0ELb0ELb1ELb1ELb1ELb0EEENS1_21CollectiveEpilogueFwdINS6_IJSA_SC_SB_EEES9_SE_SG_Li384ELb1ELb1ELb1ELb0EEENS1_36VarlenDynamicPersistentTileSchedulerILi192ELi144ELi384ELi128ELb1ELb1ELb1ELb1ELb1ELb1EEEEEEEEEvNT_6ParamsE,(.L_x_16 - _ZN7cutlass13device_kernelIN5flash11enable_sm90INS1_16FlashAttnFwdSm90INS1_25CollectiveMainloopFwdSm90ILi2EN4cute5tupleIJNS5_1CILi1EEES8_S8_EEENS6_IJNS7_ILi192EEENS7_ILi144EEENS7_ILi96EEEEEELi96ENS_10bfloat16_tEfNS_4arch4Sm90ELb1ELb0ELb1ELb1ELb0ELb0ELb0ELb0ELb1ELb1ELb1ELb0EEENS1_21CollectiveEpilogueFwdINS6_IJSA_SC_SB_EEES9_SE_SG_Li384ELb1ELb1ELb1ELb0EEENS1_36VarlenDynamicPersistentTileSchedulerILi192ELi144ELi384ELi128ELb1ELb1ELb1ELb1ELb1ELb1EEEEEEEEEvNT_6ParamsE)
        .other          _ZN7cutlass13device_kernelIN5flash11enable_sm90INS1_16FlashAttnFwdSm90INS1_25CollectiveMainloopFwdSm90ILi2EN4cute5tupleIJNS5_1CILi1EEES8_S8_EEENS6_IJNS7_ILi192EEENS7_ILi144EEENS7_ILi96EEEEEELi96ENS_10bfloat16_tEfNS_4arch4Sm90ELb1ELb0ELb1ELb1ELb0ELb0ELb0ELb0ELb1ELb1ELb1ELb0EEENS1_21CollectiveEpilogueFwdINS6_IJSA_SC_SB_EEES9_SE_SG_Li384ELb1ELb1ELb1ELb0EEENS1_36VarlenDynamicPersistentTileSchedulerILi192ELi144ELi384ELi128ELb1ELb1ELb1ELb1ELb1ELb1EEEEEEEEEvNT_6ParamsE,@"STO_CUDA_ENTRY STV_DEFAULT"
_ZN7cutlass13device_kernelIN5flash11enable_sm90INS1_16FlashAttnFwdSm90INS1_25CollectiveMainloopFwdSm90ILi2EN4cute5tupleIJNS5_1CILi1EEES8_S8_EEENS6_IJNS7_ILi192EEENS7_ILi144EEENS7_ILi96EEEEEELi96ENS_10bfloat16_tEfNS_4arch4Sm90ELb1ELb0ELb1ELb1ELb0ELb0ELb0ELb0ELb1ELb1ELb1ELb0EEENS1_21CollectiveEpilogueFwdINS6_IJSA_SC_SB_EEES9_SE_SG_Li384ELb1ELb1ELb1ELb0EEENS1_36VarlenDynamicPersistentTileSchedulerILi192ELi144ELi384ELi128ELb1ELb1ELb1ELb1ELb1ELb1EEEEEEEEEvNT_6ParamsE:
[----:B------:R-:W-:Y:S01]  /*0000*/  LDC R1, c[0x0][0x37c] ;  /* 0x0000df00ff017b82 */ /* 0x000fe20000000800 */
[----:B------:R-:W-:Y:S05]  /*0010*/  EXIT ;  /* 0x000000000000794d */ /* 0x000fea0003800000 */
.L_x_7:
        /* <DEDUP_REMOVED lines=14> */
.L_x_16:


//--------------------- .text._ZN7cutlass13device_kernelIN5flash11enable_sm90INS1_16FlashAttnFwdSm90INS1_25CollectiveMainloopFwdSm90ILi2EN4cute5tupleIJNS5_1CILi1EEES8_S8_EEENS6_IJNS7_ILi192EEENS7_ILi144EEENS7_ILi96EEEEEELi96ENS_10bfloat16_tEfNS_4arch4Sm90ELb1ELb0ELb1ELb1ELb0ELb1ELb0ELb0ELb1ELb1ELb1ELb0EEENS1_21CollectiveEpilogueFwdINS6_IJSA_SC_SB_EEES9_SE_SG_Li384ELb1ELb1ELb1ELb0EEENS1_36VarlenDynamicPersistentTileSchedulerILi192ELi144ELi384ELi128ELb1ELb1ELb1ELb1ELb1ELb1EEEEEEEEEvNT_6ParamsE --------------------------
	.section	.text._ZN7cutlass13device_kernelIN5flash11enable_sm90INS1_16FlashAttnFwdSm90INS1_25CollectiveMainloopFwdSm90ILi2EN4cute5tupleIJNS5_1CILi1EEES8_S8_EEENS6_IJNS7_ILi192EEENS7_ILi144EEENS7_ILi96EEEEEELi96ENS_10bfloat16_tEfNS_4arch4Sm90ELb1ELb0ELb1ELb1ELb0ELb1ELb0ELb0ELb1ELb1ELb1ELb0EEENS1_21CollectiveEpilogueFwdINS6_IJSA_SC_SB_EEES9_SE_SG_Li384ELb1ELb1ELb1ELb0EEENS1_36VarlenDynamicPersistentTileSchedulerILi192ELi144ELi384ELi128ELb1ELb1ELb1ELb1ELb1ELb1EEEEEEEEEvNT_6ParamsE,"ax",@progbits
	.align	128
.text._ZN7cutlass13device_kernelIN5flash11enable_sm90INS1_16FlashAttnFwdSm90INS1_25CollectiveMainloopFwdSm90ILi2EN4cute5tupleIJNS5_1CILi1EEES8_S8_EEENS6_IJNS7_ILi192EEENS7_ILi144EEENS7_ILi96EEEEEELi96ENS_10bfloat16_tEfNS_4arch4Sm90ELb1ELb0ELb1ELb1ELb0ELb1ELb0ELb0ELb1ELb1ELb1ELb0EEENS1_21CollectiveEpilogueFwdINS6_IJSA_SC_SB_EEES9_SE_SG_Li384ELb1ELb1ELb1ELb0EEENS1_36VarlenDynamicPersistentTileSchedulerILi192ELi144ELi384ELi128ELb1ELb1ELb1ELb1ELb1ELb1EEEEEEEEEvNT_6ParamsE:
        .type           _ZN7cutlass13device_kernelIN5flash11enable_sm90INS1_16FlashAttnFwdSm90INS1_25CollectiveMainloopFwdSm90ILi2EN4cute5tupleIJNS5_1CILi1EEES8_S8_EEENS6_IJNS7_ILi192EEENS7_ILi144EEENS7_ILi96EEEEEELi96ENS_10bfloat16_tEfNS_4arch4Sm90ELb1ELb0ELb1ELb1ELb0ELb1ELb0ELb0ELb1ELb1ELb1ELb0EEENS1_21CollectiveEpilogueFwdINS6_IJSA_SC_SB_EEES9_SE_SG_Li384ELb1ELb1ELb1ELb0EEENS1_36VarlenDynamicPersistentTileSchedulerILi192ELi144ELi384ELi128ELb1ELb1ELb1ELb1ELb1ELb1EEEEEEEEEvNT_6ParamsE,@function
        .size           _ZN7cutlass13device_kernelIN5flash11enable_sm90INS1_16FlashAttnFwdSm90INS1_25CollectiveMainloopFwdSm90ILi2EN4cute5tupleIJNS5_1CILi1EEES8_S8_EEENS6_IJNS7_ILi192EEENS7_ILi144EEENS7_ILi96EEEEEELi96ENS_10bfloat16_tEfNS_4arch4Sm90ELb1ELb0ELb1ELb1ELb0ELb1ELb0ELb0ELb1ELb1ELb1ELb0EEENS1_21CollectiveEpilogueFwdINS6_IJSA_SC_SB_EEES9_SE_SG_Li384ELb1ELb1ELb1ELb0EEENS1_36VarlenDynamicPersistentTileSchedulerILi192ELi144ELi384ELi128ELb1ELb1ELb1ELb1ELb1ELb1EEEEEEEEEvNT_6ParamsE,(.L_x_17 - _ZN7cutlass13device_kernelIN5flash11enable_sm90INS1_16FlashAttnFwdSm90INS1_25CollectiveMainloopFwdSm90ILi2EN4cute5tupleIJNS5_1CILi1EEES8_S8_EEENS6_IJNS7_ILi192EEENS7_ILi144EEENS7_ILi96EEEEEELi96ENS_10bfloat16_tEfNS_4arch4Sm90ELb1ELb0ELb1ELb1ELb0ELb1ELb0ELb0ELb1ELb1ELb1ELb0EEENS1_21CollectiveEpilogueFwdINS6_IJSA_SC_SB_EEES9_SE_SG_Li384ELb1ELb1ELb1ELb0EEENS1_36VarlenDynamicPersistentTileSchedulerILi192ELi144ELi384ELi128ELb1ELb1ELb1ELb1ELb1ELb1EEEEEEEEEvNT_6ParamsE)
        .other          _ZN7cutlass13device_kernelIN5flash11enable_sm90INS1_16FlashAttnFwdSm90INS1_25CollectiveMainloopFwdSm90ILi2EN4cute5tupleIJNS5_1CILi1EEES8_S8_EEENS6_IJNS7_ILi192EEENS7_ILi144EEENS7_ILi96EEEEEELi96ENS_10bfloat16_tEfNS_4arch4Sm90ELb1ELb0ELb1ELb1ELb0ELb1ELb0ELb0ELb1ELb1ELb1ELb0EEENS1_21CollectiveEpilogueFwdINS6_IJSA_SC_SB_EEES9_SE_SG_Li384ELb1ELb1ELb1ELb0EEENS1_36VarlenDynamicPersistentTileSchedulerILi192ELi144ELi384ELi128ELb1ELb1ELb1ELb1ELb1ELb1EEEEEEEEEvNT_6ParamsE,@"STO_CUDA_ENTRY STV_DEFAULT"
_ZN7cutlass13device_kernelIN5flash11enable_sm90INS1_16FlashAttnFwdSm90INS1_25CollectiveMainloopFwdSm90ILi2EN4cute5tupleIJNS5_1CILi1EEES8_S8_EEENS6_IJNS7_ILi192EEENS7_ILi144EEENS7_ILi96EEEEEELi96ENS_10bfloat16_tEfNS_4arch4Sm90ELb1ELb0ELb1ELb1ELb0ELb1ELb0ELb0ELb1ELb1ELb1ELb0EEENS1_21CollectiveEpilogueFwdINS6_IJSA_SC_SB_EEES9_SE_SG_Li384ELb1ELb1ELb1ELb0EEENS1_36VarlenDynamicPersistentTileSchedulerILi192ELi144ELi384ELi128ELb1ELb1ELb1ELb1ELb1ELb1EEEEEEEEEvNT_6ParamsE:
[----:B------:R-:W-:Y:S01]  /*0000*/  LDC R1, c[0x0][0x37c] ;  /* 0x0000df00ff017b82 */ /* 0x000fe20000000800 */
[----:B------:R-:W-:Y:S05]  /*0010*/  EXIT ;  /* 0x000000000000794d */ /* 0x000fea0003800000 */
.L_x_8:
        /* <DEDUP_REMOVED lines=14> */
.L_x_17:


//--------------------- .nv.shared.reserved.0     --------------------------
	.section	.nv.shared.reserved.0,"aw",@nobits
	.weak		__nv_reservedSMEM_offset_0_alias
	.size		__nv_reservedSMEM_offset_0_alias, 0, 64
	.other		__nv_reservedSMEM_offset_0_alias,@"STO_CUDA_RESERVED_SHARED STV_DEFAULT"
__nv_reservedSMEM_offset_0_alias:
	.zero		0
	.zero		64


//--------------------- .nv.global                --------------------------
	.section	.nv.global,"aw",@nobits
.nv.global:
	.type		_ZN79_INTERNAL_d38fdc33_43_flash_fwd_hdim96_bf16_split_softcap_sm90_cu_60c5005d_34594cute1_E,@object
	.size		_ZN79_INTERNAL_d38fdc33_43_flash_fwd_hdim96_bf16_split_softcap_sm90_cu_60c5005d_34594cute1_E,(_ZN79_INTERNAL_d38fdc33_43_flash_fwd_hdim96_bf16_split_softcap_sm90_cu_60c5005d_34594cuda3std3__45__cpo6cbeginE - _ZN79_INTERNAL_d38fdc33_43_flash_fwd_hdim96_bf16_split_softcap_sm90_cu_60c5005d_34594cute1_E)
_ZN79_INTERNAL_d38fdc33_43_flash_fwd_hdim96_bf16_split_softcap_sm90_cu_60c5005d_34594cute1_E:
	.zero		1
	.type		_ZN79_INTERNAL_d38fdc33_43_flash_fwd_hdim96_bf16_split_softcap_sm90_cu_60c5005d_34594cuda3std3__45__cpo6cbeginE,@object
	.size		_ZN79_INTERNAL_d38fdc33_43_flash_fwd_hdim96_bf16_split_softcap_sm90_cu_60c5005d_34594cuda3std3__45__cpo6cbeginE,(_ZN79_INTERNAL_d38fdc33_43_flash_fwd_hdim96_bf16_split_softcap_sm90_cu_60c5005d_34594cuda3std3__48in_placeE - _ZN79_INTERNAL_d38fdc33_43_flash_fwd_hdim96_bf16_split_softcap_sm90_cu_60c5005d_34594cuda3std3__45__cpo6cbeginE)
_ZN79_INTERNAL_d38fdc33_43_flash_fwd_hdim96_bf16_split_softcap_sm90_cu_60c5005d_34594cuda3std3__45__cpo6cbeginE:
	.zero		1
	.type		_ZN79_INTERNAL_d38fdc33_43_flash_fwd_hdim96_bf16_split_softcap_sm90_cu_60c5005d_34594cuda3std3__48in_placeE,@object
	.size		_ZN79_INTERNAL_d38fdc33_43_flash_fwd_hdim96_bf16_split_softcap_sm90_cu_60c5005d_34594cuda3std3__48in_placeE,(_ZN79_INTERNAL_d38fdc33_43_flash_fwd_hdim96_bf16_split_softcap_sm90_cu_60c5005d_34594cuda3std6ranges3__45__cpo9iter_moveE - _ZN79_INTERNAL_d38fdc33_43_flash_fwd_hdim96_bf16_split_softcap_sm90_cu_60c5005d_34594cuda3std3__48in_placeE)
_ZN79_INTERNAL_d38fdc33_43_flash_fwd_hdim96_bf16_split_softcap_sm90_cu_60c5005d_34594cuda3std3__48in_placeE:
	.zero		1
	.type		_ZN79_INTERNAL_d38fdc33_43_flash_fwd_hdim96_bf16_split_softcap_sm90_cu_60c5005d_34594cuda3std6ranges3__45__cpo9iter_moveE,@object
	.size		_ZN79_INTERNAL_d38fdc33_43_flash_fwd_hdim96_bf16_split_softcap_sm90_cu_60c5005d_34594cuda3std6ranges3__45__cpo9iter_moveE,(_ZN79_INTERNAL_d38fdc33_43_flash_fwd_hdim96_bf16_split_softcap_sm90_cu_60c5005d_34594cuda3std3__45__cpo5beginE - _ZN79_INTERNAL_d38fdc33_43_flash_fwd_hdim96_bf16_split_softcap_sm90_cu_60c5005d_34594cuda3std6ranges3__45__cpo9iter_moveE)
_ZN79_INTERNAL_d38fdc33_43_flash_fwd_hdim96_bf16_split_softcap_sm90_cu_60c5005d_34594cuda3std6ranges3__45__cpo9iter_moveE:
	.zero		1
	.type		_ZN79_INTERNAL_d38fdc33_43_flash_fwd_hdim96_bf16_split_softcap_sm90_cu_60c5005d_34594cuda3std3__45__cpo5beginE,@object
	.size		_ZN79_INTERNAL_d38fdc33_43_flash_fwd_hdim96_bf16_split_softcap_sm90_cu_60c5005d_34594cuda3std3__45__cpo5beginE,(_ZN79_INTERNAL_d38fdc33_43_flash_fwd_hdim96_bf16_split_softcap_sm90_cu_60c5005d_34594cuda3std3__481_GLOBAL__N__d38fdc33_43_flash_fwd_hdim96_bf16_split_softcap_sm90_cu_60c5005d_34596ignoreE - _ZN79_INTERNAL_d38fdc33_43_flash_fwd_hdim96_bf16_split_softcap_sm90_cu_60c5005d_34594cuda3std3__45__cpo5beginE)
_ZN79_INTERNAL_d38fdc33_43_flash_fwd_hdim96_bf16_split_softcap_sm90_cu_60c5005d_34594cuda3std3__45__cpo5beginE:
	.zero		1
	.type		_ZN79_INTERNAL_d38fdc33_43_flash_fwd_hdim96_bf16_split_softcap_sm90_cu_60c5005d_34594cuda3std3__481_GLOBAL__N__d38fdc33_43_flash_fwd_hdim96_bf16_split_softcap_sm90_cu_60c5005d_34596ignoreE,@object
	.size		_ZN79_INTERNAL_d38fdc33_43_flash_fwd_hdim96_bf16_split_softcap_sm90_cu_60c5005d_34594cuda3std3__481_GLOBAL__N__d38fdc33_43_flash_fwd_hdim96_bf16_split_softcap_sm90_cu_60c5005d_34596ignoreE,(_ZN79_INTERNAL_d38fdc33_43_flash_fwd_hdim96_bf16_split_softcap_sm90_cu_60c5005d_34594cute7productE - _ZN79_INTERNAL_d38fdc33_43_flash_fwd_hdim96_bf16_split_softcap_sm90_cu_60c5005d_34594cuda3std3__481_GLOBAL__N__d38fdc33_43_flash_fwd_hdim96_bf16_split_softcap_sm90_cu_60c5005d_34596ignoreE)
_ZN79_INTERNAL_d38fdc33_43_flash_fwd_hdim96_bf16_split_softcap_sm90_cu_60c5005d_34594cuda3std3__481_GLOBAL__N__d38fdc33_43_flash_fwd_hdim96_bf16_split_softcap_sm90_cu_60c5005d_34596ignoreE:
	.zero		1
	.type		_ZN79_INTERNAL_d38fdc33_43_flash_fwd_hdim96_bf16_split_softcap_sm90_cu_60c5005d_34594cute7productE,@object
	.size		_ZN79_INTERNAL_d38fdc33_43_flash_fwd_hdim96_bf16_split_softcap_sm90_cu_60c5005d_34594cute7productE,(_ZN79_INTERNAL_d38fdc33_43_flash_fwd_hdim96_bf16_split_softcap_sm90_cu_60c5005d_34594cuda3std3__45__cpo3endE - _ZN79_INTERNAL_d38fdc33_43_flash_fwd_hdim96_bf16_split_softcap_sm90_cu_60c5005d_34594cute7productE)
_ZN79_INTERNAL_d38fdc33_43_flash_fwd_hdim96_bf16_split_softcap_sm90_cu_60c5005d_34594cute7productE:
	.zero		1
	.type		_ZN79_INTERNAL_d38fdc33_43_flash_fwd_hdim96_bf16_split_softcap_sm90_cu_60c5005d_34594cuda3std3__45__cpo3endE,@object
	.size		_ZN79_INTERNAL_d38fdc33_43_flash_fwd_hdim96_bf16_split_softcap_sm90_cu_60c5005d_34594cuda3std3__45__cpo3endE,(_ZN79_INTERNAL_d38fdc33_43_flash_fwd_hdim96_bf16_split_softcap_sm90_cu_60c5005d_34594cuda3std3__419piecewise_constructE - _ZN79_INTERNAL_d38fdc33_43_flash_fwd_hdim96_bf16_split_softcap_sm90_cu_60c5005d_34594cuda3std3__45__cpo3endE)
_ZN79_INTERNAL_d38fdc33_43_flash_fwd_hdim96_bf16_split_softcap_sm90_cu_60c5005d_34594cuda3std3__45__cpo3endE:
	.zero		1
	.type		_ZN79_INTERNAL_d38fdc33_43_flash_fwd_hdim96_bf16_split_softcap_sm90_cu_60c5005d_34594cuda3std3__419piecewise_constructE,@object
	.size		_ZN79_INTERNAL_d38fdc33_43_flash_fwd_hdim96_bf16_split_softcap_sm90_cu_60c5005d_34594cuda3std3__419piecewise_constructE,(_ZN79_INTERNAL_d38fdc33_43_flash_fwd_hdim96_bf16_split_softcap_sm90_cu_60c5005d_34594cuda3std3__45__cpo4cendE - _ZN79_INTERNAL_d38fdc33_43_flash_fwd_hdim96_bf16_split_softcap_sm90_cu_60c5005d_34594cuda3std3__419piecewise_constructE)
_ZN79_INTERNAL_d38fdc33_43_flash_fwd_hdim96_bf16_split_softcap_sm90_cu_60c5005d_34594cuda3std3__419piecewise_constructE:
	.zero		1
	.type		_ZN79_INTERNAL_d38fdc33_43_flash_fwd_hdim96_bf16_split_softcap_sm90_cu_60c5005d_34594cuda3std3__45__cpo4cendE,@object
	.size		_ZN79_INTERNAL_d38fdc33_43_flash_fwd_hdim96_bf16_split_softcap_sm90_cu_60c5005d_34594cuda3std3__45__cpo4cendE,(_ZN79_INTERNAL_d38fdc33_43_flash_fwd_hdim96_bf16_split_softcap_sm90_cu_60c5005d_34594cuda3std6ranges3__45__cpo4swapE - _ZN79_INTERNAL_d38fdc33_43_flash_fwd_hdim96_bf16_split_softcap_sm90_cu_60c5005d_34594cuda3std3__45__cpo4cendE)
_ZN79_INTERNAL_d38fdc33_43_flash_fwd_hdim96_bf16_split_softcap_sm90_cu_60c5005d_34594cuda3std3__45__cpo4cendE:
	.zero		1
	.type		_ZN79_INTERNAL_d38fdc33_43_flash_fwd_hdim96_bf16_split_softcap_sm90_cu_60c5005d_34594cuda3std6ranges3__45__cpo4swapE,@object
	.size		_ZN79_INTERNAL_d38fdc33_43_flash_fwd_hdim96_bf16_split_softcap_sm90_cu_60c5005d_34594cuda3std6ranges3__45__cpo4swapE,(.L_7 - _ZN79_INTERNAL_d38fdc33_43_flash_fwd_hdim96_bf16_split_softcap_sm90_cu_60c5005d_34594cuda3std6ranges3__45__cpo4swapE)
_ZN79_INTERNAL_d38fdc33_43_flash_fwd_hdim96_bf16_split_softcap_sm90_cu_60c5005d_34594cuda3std6ranges3__45__cpo4swapE:
	.zero		1
.L_7:


//--------------------- .nv.constant0._ZN7cutlass13device_kernelIN5flash11enable_sm90INS1_16FlashAttnFwdSm90INS1_25CollectiveMainloopFwdSm90ILi2EN4cute5tupleIJNS5_1CILi1EEES8_S8_EEENS6_IJNS7_ILi192EEENS7_ILi144EEENS7_ILi96EEEEEELi96ENS_10bfloat16_tEfNS_4arch4Sm90ELb0ELb0ELb1ELb0ELb0ELb0ELb0ELb0ELb1ELb1ELb1ELb0EEENS1_21CollectiveEpilogueFwdINS6_IJSA_SC_SB_EEES9_SE_SG_Li384ELb0ELb1ELb1ELb0EEENS1_19SingleTileSchedulerILb0ELb1ELb1ELi192EEEEEEEEEvNT_6ParamsE --------------------------
	.section	.nv.constant0._ZN7cutlass13device_kernelIN5flash11enable_sm90INS1_16FlashAttnFwdSm90INS1_25CollectiveMainloopFwdSm90ILi2EN4cute5tupleIJNS5_1CILi1EEES8_S8_EEENS6_IJNS7_ILi192EEENS7_ILi144EEENS7_ILi96EEEEEELi96ENS_10bfloat16_tEfNS_4arch4Sm90ELb0ELb0ELb1ELb0ELb0ELb0ELb0ELb0ELb1ELb1ELb1ELb0EEENS1_21CollectiveEpilogueFwdINS6_IJSA_SC_SB_EEES9_SE_SG_Li384ELb0ELb1ELb1ELb0EEENS1_19SingleTileSchedulerILb0ELb1ELb1ELi192EEEEEEEEEvNT_6ParamsE,"a",@progbits
	.sectionflags	@""
	.align	4
.nv.constant0._ZN7cutlass13device_kernelIN5flash11enable_sm90INS1_16FlashAttnFwdSm90INS1_25CollectiveMainloopFwdSm90ILi2EN4cute5tupleIJNS5_1CILi1EEES8_S8_EEENS6_IJNS7_ILi192EEENS7_ILi144EEENS7_ILi96EEEEEELi96ENS_10bfloat16_tEfNS_4arch4Sm90ELb0ELb0ELb1ELb0ELb0ELb0ELb0ELb0ELb1ELb1ELb1ELb0EEENS1_21CollectiveEpilogueFwdINS6_IJSA_SC_SB_EEES9_SE_SG_Li384ELb0ELb1ELb1ELb0EEENS1_19SingleTileSchedulerILb0ELb1ELb1ELi192EEEEEEEEEvNT_6ParamsE:
	.zero		3456


//--------------------- .nv.constant0._ZN7cutlass13device_kernelIN5flash11enable_sm90INS1_16FlashAttnFwdSm90INS1_25CollectiveMainloopFwdSm90ILi2EN4cute5tupleIJNS5_1CILi1EEES8_S8_EEENS6_IJNS7_ILi192EEENS7_ILi144EEENS7_ILi96EEEEEELi96ENS_10bfloat16_tEfNS_4arch4Sm90ELb0ELb0ELb1ELb1ELb0ELb0ELb0ELb0ELb1ELb1ELb1ELb0EEENS1_21CollectiveEpilogueFwdINS6_IJSA_SC_SB_EEES9_SE_SG_Li384ELb1ELb1ELb1ELb0EEENS1_36VarlenDynamicPersistentTileSchedulerILi192ELi144ELi384ELi128ELb1ELb1ELb1ELb0ELb1ELb1EEEEEEEEEvNT_6ParamsE --------------------------
	.section	.nv.constant0._ZN7cutlass13device_kernelIN5flash11enable_sm90INS1_16FlashAttnFwdSm90INS1_25CollectiveMainloopFwdSm90ILi2EN4cute5tupleIJNS5_1CILi1EEES8_S8_EEENS6_IJNS7_ILi192EEENS7_ILi144EEENS7_ILi96EEEEEELi96ENS_10bfloat16_tEfNS_4arch4Sm90ELb0ELb0ELb1ELb1ELb0ELb0ELb0ELb0ELb1ELb1ELb1ELb0EEENS1_21CollectiveEpilogueFwdINS6_IJSA_SC_SB_EEES9_SE_SG_Li384ELb1ELb1ELb1ELb0EEENS1_36VarlenDynamicPersistentTileSchedulerILi192ELi144ELi384ELi128ELb1ELb1ELb1ELb0ELb1ELb1EEEEEEEEEvNT_6ParamsE,"a",@progbits
	.sectionflags	@""
	.align	4
.nv.constant0._ZN7cutlass13device_kernelIN5flash11enable_sm90INS1_16FlashAttnFwdSm90INS1_25CollectiveMainloopFwdSm90ILi2EN4cute5tupleIJNS5_1CILi1EEES8_S8_EEENS6_IJNS7_ILi192EEENS7_ILi144EEENS7_ILi96EEEEEELi96ENS_10bfloat16_tEfNS_4arch4Sm90ELb0ELb0ELb1ELb1ELb0ELb0ELb0ELb0ELb1ELb1ELb1ELb0EEENS1_21CollectiveEpilogueFwdINS6_IJSA_SC_SB_EEES9_SE_SG_Li384ELb1ELb1ELb1ELb0EEENS1_36VarlenDynamicPersistentTileSchedulerILi192ELi144ELi384ELi128ELb1ELb1ELb1ELb0ELb1ELb1EEEEEEEEEvNT_6ParamsE:
	.zero		3584


//--------------------- .nv.constant0._ZN7cutlass13device_kernelIN5flash11enable_sm90INS1_16FlashAttnFwdSm90INS1_25CollectiveMainloopFwdSm90ILi2EN4cute5tupleIJNS5_1CILi1EEES8_S8_EEENS6_IJNS7_ILi192EEENS7_ILi144EEENS7_ILi96EEEEEELi96ENS_10bfloat16_tEfNS_4arch4Sm90ELb0ELb0ELb1ELb1ELb0ELb1ELb0ELb0ELb1ELb1ELb1ELb0EEENS1_21CollectiveEpilogueFwdINS6_IJSA_SC_SB_EEES9_SE_SG_Li384ELb1ELb1ELb1ELb0EEENS1_36VarlenDynamicPersistentTileSchedulerILi192ELi144ELi384ELi128ELb1ELb1ELb1ELb0ELb1ELb1EEEEEEEEEvNT_6ParamsE --------------------------
	.section	.nv.constant0._ZN7cutlass13device_kernelIN5flash11enable_sm90INS1_16FlashAttnFwdSm90INS1_25CollectiveMainloopFwdSm90ILi2EN4cute5tupleIJNS5_1CILi1EEES8_S8_EEENS6_IJNS7_ILi192EEENS7_ILi144EEENS7_ILi96EEEEEELi96ENS_10bfloat16_tEfNS_4arch4Sm90ELb0ELb0ELb1ELb1ELb0ELb1ELb0ELb0ELb1ELb1ELb1ELb0EEENS1_21CollectiveEpilogueFwdINS6_IJSA_SC_SB_EEES9_SE_SG_Li384ELb1ELb1ELb1ELb0EEENS1_36VarlenDynamicPersistentTileSchedulerILi192ELi144ELi384ELi128ELb1ELb1ELb1ELb0ELb1ELb1EEEEEEEEEvNT_6ParamsE,"a",@progbits
	.sectionflags	@""
	.align	4
.nv.constant0._ZN7cutlass13device_kernelIN5flash11enable_sm90INS1_16FlashAttnFwdSm90INS1_25CollectiveMainloopFwdSm90ILi2EN4cute5tupleIJNS5_1CILi1EEES8_S8_EEENS6_IJNS7_ILi192EEENS7_ILi144EEENS7_ILi96EEEEEELi96ENS_10bfloat16_tEfNS_4arch4Sm90ELb0ELb0ELb1ELb1ELb0ELb1ELb0ELb0ELb1ELb1ELb1ELb0EEENS1_21CollectiveEpilogueFwdINS6_IJSA_SC_SB_EEES9_SE_SG_Li384ELb1ELb1ELb1ELb0EEENS1_36VarlenDynamicPersistentTileSchedulerILi192ELi144ELi384ELi128ELb1ELb1ELb1ELb0ELb1ELb1EEEEEEEEEvNT_6ParamsE:
	.zero		3584


//--------------------- .nv.constant0._ZN7cutlass13device_kernelIN5flash11enable_sm90INS1_16FlashAttnFwdSm90INS1_25CollectiveMainloopFwdSm90ILi2EN4cute5tupleIJNS5_1CILi1EEES8_S8_EEENS6_IJNS7_ILi192EEENS7_ILi128EEENS7_ILi96EEEEEELi96ENS_10bfloat16_tEfNS_4arch4Sm90ELb0ELb1ELb1ELb0ELb0ELb0ELb0ELb0ELb1ELb1ELb1ELb0EEENS1_21CollectiveEpilogueFwdINS6_IJSA_SC_SB_EEES9_SE_SG_Li384ELb0ELb1ELb1ELb0EEENS1_19SingleTileSchedulerILb0ELb1ELb1ELi192EEEEEEEEEvNT_6ParamsE --------------------------
	.section	.nv.constant0._ZN7cutlass13device_kernelIN5flash11enable_sm90INS1_16FlashAttnFwdSm90INS1_25CollectiveMainloopFwdSm90ILi2EN4cute5tupleIJNS5_1CILi1EEES8_S8_EEENS6_IJNS7_ILi192EEENS7_ILi128EEENS7_ILi96EEEEEELi96ENS_10bfloat16_tEfNS_4arch4Sm90ELb0ELb1ELb1ELb0ELb0ELb0ELb0ELb0ELb1ELb1ELb1ELb0EEENS1_21CollectiveEpilogueFwdINS6_IJSA_SC_SB_EEES9_SE_SG_Li384ELb0ELb1ELb1ELb0EEENS1_19SingleTileSchedulerILb0ELb1ELb1ELi192EEEEEEEEEvNT_6ParamsE,"a",@progbits
	.sectionflags	@""
	.align	4
.nv.constant0._ZN7cutlass13device_kernelIN5flash11enable_sm90INS1_16FlashAttnFwdSm90INS1_25CollectiveMainloopFwdSm90ILi2EN4cute5tupleIJNS5_1CILi1EEES8_S8_EEENS6_IJNS7_ILi192EEENS7_ILi128EEENS7_ILi96EEEEEELi96ENS_10bfloat16_tEfNS_4arch4Sm90ELb0ELb1ELb1ELb0ELb0ELb0ELb0ELb0ELb1ELb1ELb1ELb0EEENS1_21CollectiveEpilogueFwdINS6_IJSA_SC_SB_EEES9_SE_SG_Li384ELb0ELb1ELb1ELb0EEENS1_19SingleTileSchedulerILb0ELb1ELb1ELi192EEEEEEEEEvNT_6ParamsE:
	.zero		3456


//--------------------- .nv.constant0._ZN7cutlass13device_kernelIN5flash11enable_sm90INS1_16FlashAttnFwdSm90INS1_25CollectiveMainloopFwdSm90ILi2EN4cute5tupleIJNS5_1CILi1EEES8_S8_EEENS6_IJNS7_ILi192EEENS7_ILi128EEENS7_ILi96EEEEEELi96ENS_10bfloat16_tEfNS_4arch4Sm90ELb0ELb1ELb1ELb1ELb0ELb0ELb0ELb0ELb1ELb1ELb1ELb0EEENS1_21CollectiveEpilogueFwdINS6_IJSA_SC_SB_EEES9_SE_SG_Li384ELb1ELb1ELb1ELb0EEENS1_36VarlenDynamicPersistentTileSchedulerILi192ELi128ELi384ELi128ELb1ELb1ELb1ELb1ELb0ELb1EEEEEEEEEvNT_6ParamsE --------------------------
	.section	.nv.constant0._ZN7cutlass13device_kernelIN5flash11enable_sm90INS1_16FlashAttnFwdSm90INS1_25CollectiveMainloopFwdSm90ILi2EN4cute5tupleIJNS5_1CILi1EEES8_S8_EEENS6_IJNS7_ILi192EEENS7_ILi128EEENS7_ILi96EEEEEELi96ENS_10bfloat16_tEfNS_4arch4Sm90ELb0ELb1ELb1ELb1ELb0ELb0ELb0ELb0ELb1ELb1ELb1ELb0EEENS1_21CollectiveEpilogueFwdINS6_IJSA_SC_SB_EEES9_SE_SG_Li384ELb1ELb1ELb1ELb0EEENS1_36VarlenDynamicPersistentTileSchedulerILi192ELi128ELi384ELi128ELb1ELb1ELb1ELb1ELb0ELb1EEEEEEEEEvNT_6ParamsE,"a",@progbits
	.sectionflags	@""
	.align	4
.nv.constant0._ZN7cutlass13device_kernelIN5flash11enable_sm90INS1_16FlashAttnFwdSm90INS1_25CollectiveMainloopFwdSm90ILi2EN4cute5tupleIJNS5_1CILi1EEES8_S8_EEENS6_IJNS7_ILi192EEENS7_ILi128EEENS7_ILi96EEEEEELi96ENS_10bfloat16_tEfNS_4arch4Sm90ELb0ELb1ELb1ELb1ELb0ELb0ELb0ELb0ELb1ELb1ELb1ELb0EEENS1_21CollectiveEpilogueFwdINS6_IJSA_SC_SB_EEES9_SE_SG_Li384ELb1ELb1ELb1ELb0EEENS1_36VarlenDynamicPersistentTileSchedulerILi192ELi128ELi384ELi128ELb1ELb1ELb1ELb1ELb0ELb1EEEEEEEEEvNT_6ParamsE:
	.zero		3584


//--------------------- .nv.constant0._ZN7cutlass13device_kernelIN5flash11enable_sm90INS1_16FlashAttnFwdSm90INS1_25CollectiveMainloopFwdSm90ILi2EN4cute5tupleIJNS5_1CILi1EEES8_S8_EEENS6_IJNS7_ILi192EEENS7_ILi128EEENS7_ILi96EEEEEELi96ENS_10bfloat16_tEfNS_4arch4Sm90ELb0ELb1ELb1ELb1ELb0ELb1ELb0ELb0ELb1ELb1ELb1ELb0EEENS1_21CollectiveEpilogueFwdINS6_IJSA_SC_SB_EEES9_SE_SG_Li384ELb1ELb1ELb1ELb0EEENS1_36VarlenDynamicPersistentTileSchedulerILi192ELi128ELi384ELi128ELb1ELb1ELb1ELb1ELb0ELb1EEEEEEEEEvNT_6ParamsE --------------------------
	.section	.nv.constant0._ZN7cutlass13device_kernelIN5flash11enable_sm90INS1_16FlashAttnFwdSm90INS1_25CollectiveMainloopFwdSm90ILi2EN4cute5tupleIJNS5_1CILi1EEES8_S8_EEENS6_IJNS7_ILi192EEENS7_ILi128EEENS7_ILi96EEEEEELi96ENS_10bfloat16_tEfNS_4arch4Sm90ELb0ELb1ELb1ELb1ELb0ELb1ELb0ELb0ELb1ELb1ELb1ELb0EEENS1_21CollectiveEpilogueFwdINS6_IJSA_SC_SB_EEES9_SE_SG_Li384ELb1ELb1ELb1ELb0EEENS1_36VarlenDynamicPersistentTileSchedulerILi192ELi128ELi384ELi128ELb1ELb1ELb1ELb1ELb0ELb1EEEEEEEEEvNT_6ParamsE,"a",@progbits
	.sectionflags	@""
	.align	4
.nv.constant0._ZN7cutlass13device_kernelIN5flash11enable_sm90INS1_16FlashAttnFwdSm90INS1_25CollectiveMainloopFwdSm90ILi2EN4cute5tupleIJNS5_1CILi1EEES8_S8_EEENS6_IJNS7_ILi192EEENS7_ILi128EEENS7_ILi96EEEEEELi96ENS_10bfloat16_tEfNS_4arch4Sm90ELb0ELb1ELb1ELb1ELb0ELb1ELb0ELb0ELb1ELb1ELb1ELb0EEENS1_21CollectiveEpilogueFwdINS6_IJSA_SC_SB_EEES9_SE_SG_Li384ELb1ELb1ELb1ELb0EEENS1_36VarlenDynamicPersistentTileSchedulerILi192ELi128ELi384ELi128ELb1ELb1ELb1ELb1ELb0ELb1EEEEEEEEEvNT_6ParamsE:
	.zero		3584


//--------------------- .nv.constant0._ZN7cutlass13device_kernelIN5flash11enable_sm90INS1_16FlashAttnFwdSm90INS1_25CollectiveMainloopFwdSm90ILi2EN4cute5tupleIJNS5_1CILi1EEES8_S8_EEENS6_IJNS7_ILi192EEENS7_ILi144EEENS7_ILi96EEEEEELi96ENS_10bfloat16_tEfNS_4arch4Sm90ELb1ELb0ELb1ELb0ELb0ELb0ELb0ELb0ELb1ELb1ELb1ELb0EEENS1_21CollectiveEpilogueFwdINS6_IJSA_SC_SB_EEES9_SE_SG_Li384ELb0ELb1ELb1ELb0EEENS1_19SingleTileSchedulerILb0ELb1ELb1ELi192EEEEEEEEEvNT_6ParamsE --------------------------
	.section	.nv.constant0._ZN7cutlass13device_kernelIN5flash11enable_sm90INS1_16FlashAttnFwdSm90INS1_25CollectiveMainloopFwdSm90ILi2EN4cute5tupleIJNS5_1CILi1EEES8_S8_EEENS6_IJNS7_ILi192EEENS7_ILi144EEENS7_ILi96EEEEEELi96ENS_10bfloat16_tEfNS_4arch4Sm90ELb1ELb0ELb1ELb0ELb0ELb0ELb0ELb0ELb1ELb1ELb1ELb0EEENS1_21CollectiveEpilogueFwdINS6_IJSA_SC_SB_EEES9_SE_SG_Li384ELb0ELb1ELb1ELb0EEENS1_19SingleTileSchedulerILb0ELb1ELb1ELi192EEEEEEEEEvNT_6ParamsE,"a",@progbits
	.sectionflags	@""
	.align	4
.nv.constant0._ZN7cutlass13device_kernelIN5flash11enable_sm90INS1_16FlashAttnFwdSm90INS1_25CollectiveMainloopFwdSm90ILi2EN4cute5tupleIJNS5_1CILi1EEES8_S8_EEENS6_IJNS7_ILi192EEENS7_ILi144EEENS7_ILi96EEEEEELi96ENS_10bfloat16_tEfNS_4arch4Sm90ELb1ELb0ELb1ELb0ELb0ELb0ELb0ELb0ELb1ELb1ELb1ELb0EEENS1_21CollectiveEpilogueFwdINS6_IJSA_SC_SB_EEES9_SE_SG_Li384ELb0ELb1ELb1ELb0EEENS1_19SingleTileSchedulerILb0ELb1ELb1ELi192EEEEEEEEEvNT_6ParamsE:
	.zero		3456


//--------------------- .nv.constant0._ZN7cutlass13device_kernelIN5flash11enable_sm90INS1_16FlashAttnFwdSm90INS1_25CollectiveMainloopFwdSm90ILi2EN4cute5tupleIJNS5_1CILi1EEES8_S8_EEENS6_IJNS7_ILi192EEENS7_ILi144EEENS7_ILi96EEEEEELi96ENS_10bfloat16_tEfNS_4arch4Sm90ELb1ELb0ELb1ELb1ELb0ELb0ELb0ELb0ELb1ELb1ELb1ELb0EEENS1_21CollectiveEpilogueFwdINS6_IJSA_SC_SB_EEES9_SE_SG_Li384ELb1ELb1ELb1ELb0EEENS1_36VarlenDynamicPersistentTileSchedulerILi192ELi144ELi384ELi128ELb1ELb1ELb1ELb1ELb1ELb1EEEEEEEEEvNT_6ParamsE --------------------------
	.section	.nv.constant0._ZN7cutlass13device_kernelIN5flash11enable_sm90INS1_16FlashAttnFwdSm90INS1_25CollectiveMainloopFwdSm90ILi2EN4cute5tupleIJNS5_1CILi1EEES8_S8_EEENS6_IJNS7_ILi192EEENS7_ILi144EEENS7_ILi96EEEEEELi96ENS_10bfloat16_tEfNS_4arch4Sm90ELb1ELb0ELb1ELb1ELb0ELb0ELb0ELb0ELb1ELb1ELb1ELb0EEENS1_21CollectiveEpilogueFwdINS6_IJSA_SC_SB_EEES9_SE_SG_Li384ELb1ELb1ELb1ELb0EEENS1_36VarlenDynamicPersistentTileSchedulerILi192ELi144ELi384ELi128ELb1ELb1ELb1ELb1ELb1ELb1EEEEEEEEEvNT_6ParamsE,"a",@progbits
	.sectionflags	@""
	.align	4
.nv.constant0._ZN7cutlass13device_kernelIN5flash11enable_sm90INS1_16FlashAttnFwdSm90INS1_25CollectiveMainloopFwdSm90ILi2EN4cute5tupleIJNS5_1CILi1EEES8_S8_EEENS6_IJNS7_ILi192EEENS7_ILi144EEENS7_ILi96EEEEEELi96ENS_10bfloat16_tEfNS_4arch4Sm90ELb1ELb0ELb1ELb1ELb0ELb0ELb0ELb0ELb1ELb1ELb1ELb0EEENS1_21CollectiveEpilogueFwdINS6_IJSA_SC_SB_EEES9_SE_SG_Li384ELb1ELb1ELb1ELb0EEENS1_36VarlenDynamicPersistentTileSchedulerILi192ELi144ELi384ELi128ELb1ELb1ELb1ELb1ELb1ELb1EEEEEEEEEvNT_6ParamsE:
	.zero		3584


//--------------------- .nv.constant0._ZN7cutlass13device_kernelIN5flash11enable_sm90INS1_16FlashAttnFwdSm90INS1_25CollectiveMainloopFwdSm90ILi2EN4cute5tupleIJNS5_1CILi1EEES8_S8_EEENS6_IJNS7_ILi192EEENS7_ILi144EEENS7_ILi96EEEEEELi96ENS_10bfloat16_tEfNS_4arch4Sm90ELb1ELb0ELb1ELb1ELb0ELb1ELb0ELb0ELb1ELb1ELb1ELb0EEENS1_21CollectiveEpilogueFwdINS6_IJSA_SC_SB_EEES9_SE_SG_Li384ELb1ELb1ELb1ELb0EEENS1_36VarlenDynamicPersistentTileSchedulerILi192ELi144ELi384ELi128ELb1ELb1ELb1ELb1ELb1ELb1EEEEEEEEEvNT_6ParamsE --------------------------
	.section	.nv.constant0._ZN7cutlass13device_kernelIN5flash11enable_sm90INS1_16FlashAttnFwdSm90INS1_25CollectiveMainloopFwdSm90ILi2EN4cute5tupleIJNS5_1CILi1EEES8_S8_EEENS6_IJNS7_ILi192EEENS7_ILi144EEENS7_ILi96EEEEEELi96ENS_10bfloat16_tEfNS_4arch4Sm90ELb1ELb0ELb1ELb1ELb0ELb1ELb0ELb0ELb1ELb1ELb1ELb0EEENS1_21CollectiveEpilogueFwdINS6_IJSA_SC_SB_EEES9_SE_SG_Li384ELb1ELb1ELb1ELb0EEENS1_36VarlenDynamicPersistentTileSchedulerILi192ELi144ELi384ELi128ELb1ELb1ELb1ELb1ELb1ELb1EEEEEEEEEvNT_6ParamsE,"a",@progbits
	.sectionflags	@""
	.align	4
.nv.constant0._ZN7cutlass13device_kernelIN5flash11enable_sm90INS1_16FlashAttnFwdSm90INS1_25CollectiveMainloopFwdSm90ILi2EN4cute5tupleIJNS5_1CILi1EEES8_S8_EEENS6_IJNS7_ILi192EEENS7_ILi144EEENS7_ILi96EEEEEELi96ENS_10bfloat16_tEfNS_4arch4Sm90ELb1ELb0ELb1ELb1ELb0ELb1ELb0ELb0ELb1ELb1ELb1ELb0EEENS1_21CollectiveEpilogueFwdINS6_IJSA_SC_SB_EEES9_SE_SG_Li384ELb1ELb1ELb1ELb0EEENS1_36VarlenDynamicPersistentTileSchedulerILi192ELi144ELi384ELi128ELb1ELb1ELb1ELb1ELb1ELb1EEEEEEEEEvNT_6ParamsE:
	.zero		3584


//--------------------- SYMBOLS --------------------------

	.type		.nv.reservedSmem.offset0,@object
	.size		.nv.reservedSmem.offset0,0x4
